	.target	sm_90a

	.elftype	@"ET_EXEC"


//--------------------- .note.nv.tkinfo           --------------------------
	.section	.note.nv.tkinfo,"",@"SHT_NOTE"
	.sectionflags	@"SHF_NOTE_NV_TKINFO"
	.tkinfo
        /*0018*/ 	.word	0x00000002
        /*0030*/ 	.string	""
        /*0030*/ 	.string	"ptxas"
        /*0030*/ 	.string	"Cuda compilation tools, release 13.0, V13.0.88"
        /*0030*/ 	.string	"Build cuda_13.0.r13.0/compiler.36424714_0"
        /*0030*/ 	.string	"-arch sm_90a -m 64 "



//--------------------- .note.nv.cuinfo           --------------------------
	.section	.note.nv.cuinfo,"",@"SHT_NOTE"
	.sectionflags	@"SHF_NOTE_NV_CUINFO"
        /*0018*/ 	.short	0x0002
        /*001a*/ 	.short	0x005a
        /*001c*/ 	.short	0x0082
	.zero		2


//--------------------- .nv.info                  --------------------------
	.section	.nv.info,"",@"SHT_CUDA_INFO"
	.align	4


	//----- nvinfo : EIATTR_REGCOUNT
	.align		4
        /*0000*/ 	.byte	0x04, 0x2f
        /*0002*/ 	.short	(.L_12 - .L_11)
	.align		4
.L_11:
        /*0004*/ 	.word	index@(_ZN7cutlass13device_kernelINS_4gemm6kernel13GemmUniversalIN4cute5tupleIJiiiiEEENS1_10collective13CollectiveMmaINS1_37MainloopSm90TmaGmmaWarpSpecializedFP8ILi4ENS5_IJNS4_1CILi1EEENSA_ILi2EEESB_EEENS1_35KernelTmaWarpSpecializedCooperativeEEENS5_IJNSA_ILi256EEENSA_ILi64EEENSA_ILi32EEEEEENS_12float_e5m2_tENS5_IJlSB_lEEESK_SL_NS4_8TiledMMAINS4_8MMA_AtomIJNS4_4SM904GMMA30MMA_64x64x32_F32E5M2E5M2_SS_TNILNSP_7ScaleInE1ELSR_1EEEEEENS4_6LayoutINS5_IJSC_SB_SB_EEENS5_IJSB_NSA_ILi0EEESW_EEEEENS5_IJNS4_10UnderscoreESZ_SZ_EEEEENS4_23SM90_TMA_LOAD_MULTICASTENS4_14ComposedLayoutINS4_7SwizzleILi1ELi4ELi3EEENS4_18smem_ptr_flag_bitsILi8EEENSU_INS5_IJNSA_ILi8EEESI_EEENS5_IJSI_SB_EEEEEEEvNS4_8identityENS4_13SM90_TMA_LOADES1C_vS1D_EENS_8epilogue10collective6detail29Sm90TmaWarpSpecializedAdapterINS1H_15DefaultEpilogueISK_SL_SL_NS1G_6thread17LinearCombinationISK_Li1EffLNS1L_9ScaleType4KindE0ELNS_15FloatRoundStyleE2ESK_EENS1_15EpilogueDefaultEEEEEvvEEEEvNT_6ParamsE)
        /*0008*/ 	.word	0x000000a8


	//----- nvinfo : EIATTR_FRAME_SIZE
	.align		4
.L_12:
        /*000c*/ 	.byte	0x04, 0x11
        /*000e*/ 	.short	(.L_14 - .L_13)
	.align		4
.L_13:
        /*0010*/ 	.word	index@(_ZN7cutlass13device_kernelINS_4gemm6kernel13GemmUniversalIN4cute5tupleIJiiiiEEENS1_10collective13CollectiveMmaINS1_37MainloopSm90TmaGmmaWarpSpecializedFP8ILi4ENS5_IJNS4_1CILi1EEENSA_ILi2EEESB_EEENS1_35KernelTmaWarpSpecializedCooperativeEEENS5_IJNSA_ILi256EEENSA_ILi64EEENSA_ILi32EEEEEENS_12float_e5m2_tENS5_IJlSB_lEEESK_SL_NS4_8TiledMMAINS4_8MMA_AtomIJNS4_4SM904GMMA30MMA_64x64x32_F32E5M2E5M2_SS_TNILNSP_7ScaleInE1ELSR_1EEEEEENS4_6LayoutINS5_IJSC_SB_SB_EEENS5_IJSB_NSA_ILi0EEESW_EEEEENS5_IJNS4_10UnderscoreESZ_SZ_EEEEENS4_23SM90_TMA_LOAD_MULTICASTENS4_14ComposedLayoutINS4_7SwizzleILi1ELi4ELi3EEENS4_18smem_ptr_flag_bitsILi8EEENSU_INS5_IJNSA_ILi8EEESI_EEENS5_IJSI_SB_EEEEEEEvNS4_8identityENS4_13SM90_TMA_LOADES1C_vS1D_EENS_8epilogue10collective6detail29Sm90TmaWarpSpecializedAdapterINS1H_15DefaultEpilogueISK_SL_SL_NS1G_6thread17LinearCombinationISK_Li1EffLNS1L_9ScaleType4KindE0ELNS_15FloatRoundStyleE2ESK_EENS1_15EpilogueDefaultEEEEEvvEEEEvNT_6ParamsE)
        /*0014*/ 	.word	0x00000000


	//----- nvinfo : EIATTR_MIN_STACK_SIZE
	.align		4
.L_14:
        /*0018*/ 	.byte	0x04, 0x12
        /*001a*/ 	.short	(.L_16 - .L_15)
	.align		4
.L_15:
        /*001c*/ 	.word	index@(_ZN7cutlass13device_kernelINS_4gemm6kernel13GemmUniversalIN4cute5tupleIJiiiiEEENS1_10collective13CollectiveMmaINS1_37MainloopSm90TmaGmmaWarpSpecializedFP8ILi4ENS5_IJNS4_1CILi1EEENSA_ILi2EEESB_EEENS1_35KernelTmaWarpSpecializedCooperativeEEENS5_IJNSA_ILi256EEENSA_ILi64EEENSA_ILi32EEEEEENS_12float_e5m2_tENS5_IJlSB_lEEESK_SL_NS4_8TiledMMAINS4_8MMA_AtomIJNS4_4SM904GMMA30MMA_64x64x32_F32E5M2E5M2_SS_TNILNSP_7ScaleInE1ELSR_1EEEEEENS4_6LayoutINS5_IJSC_SB_SB_EEENS5_IJSB_NSA_ILi0EEESW_EEEEENS5_IJNS4_10UnderscoreESZ_SZ_EEEEENS4_23SM90_TMA_LOAD_MULTICASTENS4_14ComposedLayoutINS4_7SwizzleILi1ELi4ELi3EEENS4_18smem_ptr_flag_bitsILi8EEENSU_INS5_IJNSA_ILi8EEESI_EEENS5_IJSI_SB_EEEEEEEvNS4_8identityENS4_13SM90_TMA_LOADES1C_vS1D_EENS_8epilogue10collective6detail29Sm90TmaWarpSpecializedAdapterINS1H_15DefaultEpilogueISK_SL_SL_NS1G_6thread17LinearCombinationISK_Li1EffLNS1L_9ScaleType4KindE0ELNS_15FloatRoundStyleE2ESK_EENS1_15EpilogueDefaultEEEEEvvEEEEvNT_6ParamsE)
        /*0020*/ 	.word	0x00000000
.L_16:


//--------------------- .nv.compat                --------------------------
	.section	.nv.compat,"",@"SHT_CUDA_COMPAT_INFO"
	.align	4
        /*0000*/ 	.byte	0x02, 0x09, 0x01, 0x00, 0x02, 0x02, 0x04, 0x00, 0x02, 0x05, 0x05, 0x00, 0x03, 0x07, 0x01, 0x01
        /*0010*/ 	.byte	0x02, 0x03, 0x01, 0x00, 0x02, 0x06, 0x01, 0x00, 0x04, 0x0b, 0x08, 0x00, 0x00, 0x00, 0x00, 0x00
        /*0020*/ 	.byte	0x00, 0x00, 0x00, 0x00


//--------------------- .nv.info._ZN7cutlass13device_kernelINS_4gemm6kernel13GemmUniversalIN4cute5tupleIJiiiiEEENS1_10collective13CollectiveMmaINS1_37MainloopSm90TmaGmmaWarpSpecializedFP8ILi4ENS5_IJNS4_1CILi1EEENSA_ILi2EEESB_EEENS1_35KernelTmaWarpSpecializedCooperativeEEENS5_IJNSA_ILi256EEENSA_ILi64EEENSA_ILi32EEEEEENS_12float_e5m2_tENS5_IJlSB_lEEESK_SL_NS4_8TiledMMAINS4_8MMA_AtomIJNS4_4SM904GMMA30MMA_64x64x32_F32E5M2E5M2_SS_TNILNSP_7ScaleInE1ELSR_1EEEEEENS4_6LayoutINS5_IJSC_SB_SB_EEENS5_IJSB_NSA_ILi0EEESW_EEEEENS5_IJNS4_10UnderscoreESZ_SZ_EEEEENS4_23SM90_TMA_LOAD_MULTICASTENS4_14ComposedLayoutINS4_7SwizzleILi1ELi4ELi3EEENS4_18smem_ptr_flag_bitsILi8EEENSU_INS5_IJNSA_ILi8EEESI_EEENS5_IJSI_SB_EEEEEEEvNS4_8identityENS4_13SM90_TMA_LOADES1C_vS1D_EENS_8epilogue10collective6detail29Sm90TmaWarpSpecializedAdapterINS1H_15DefaultEpilogueISK_SL_SL_NS1G_6thread17LinearCombinationISK_Li1EffLNS1L_9ScaleType4KindE0ELNS_15FloatRoundStyleE2ESK_EENS1_15EpilogueDefaultEEEEEvvEEEEvNT_6ParamsE --------------------------
	.section	.nv.info._ZN7cutlass13device_kernelINS_4gemm6kernel13GemmUniversalIN4cute5tupleIJiiiiEEENS1_10collective13CollectiveMmaINS1_37MainloopSm90TmaGmmaWarpSpecializedFP8ILi4ENS5_IJNS4_1CILi1EEENSA_ILi2EEESB_EEENS1_35KernelTmaWarpSpecializedCooperativeEEENS5_IJNSA_ILi256EEENSA_ILi64EEENSA_ILi32EEEEEENS_12float_e5m2_tENS5_IJlSB_lEEESK_SL_NS4_8TiledMMAINS4_8MMA_AtomIJNS4_4SM904GMMA30MMA_64x64x32_F32E5M2E5M2_SS_TNILNSP_7ScaleInE1ELSR_1EEEEEENS4_6LayoutINS5_IJSC_SB_SB_EEENS5_IJSB_NSA_ILi0EEESW_EEEEENS5_IJNS4_10UnderscoreESZ_SZ_EEEEENS4_23SM90_TMA_LOAD_MULTICASTENS4_14ComposedLayoutINS4_7SwizzleILi1ELi4ELi3EEENS4_18smem_ptr_flag_bitsILi8EEENSU_INS5_IJNSA_ILi8EEESI_EEENS5_IJSI_SB_EEEEEEEvNS4_8identityENS4_13SM90_TMA_LOADES1C_vS1D_EENS_8epilogue10collective6detail29Sm90TmaWarpSpecializedAdapterINS1H_15DefaultEpilogueISK_SL_SL_NS1G_6thread17LinearCombinationISK_Li1EffLNS1L_9ScaleType4KindE0ELNS_15FloatRoundStyleE2ESK_EENS1_15EpilogueDefaultEEEEEvvEEEEvNT_6ParamsE,"",@"SHT_CUDA_INFO"
	.sectionflags	@""
	.align	4


	//----- nvinfo : EIATTR_CUDA_API_VERSION
	.align		4
        /*0000*/ 	.byte	0x04, 0x37
        /*0002*/ 	.short	(.L_18 - .L_17)
.L_17:
        /*0004*/ 	.word	0x00000082


	//----- nvinfo : EIATTR_KPARAM_INFO
	.align		4
.L_18:
        /*0008*/ 	.byte	0x04, 0x17
        /*000a*/ 	.short	(.L_20 - .L_19)
.L_19:
        /*000c*/ 	.word	0x00000000
        /*0010*/ 	.short	0x0000
        /*0012*/ 	.short	0x0070
        /*0014*/ 	.byte	0x00, 0xf0, 0x01, 0x10


	//----- nvinfo : EIATTR_SPARSE_MMA_MASK
	.align		4
.L_20:
        /*0018*/ 	.byte	0x03, 0x50
        /*001a*/ 	.short	0x0000


	//----- nvinfo : EIATTR_MAXREG_COUNT
	.align		4
        /*001c*/ 	.byte	0x03, 0x1b
        /*001e*/ 	.short	0x00a8


	//----- nvinfo : EIATTR_NUM_BARRIERS
	.align		4
        /*0020*/ 	.byte	0x02, 0x4c
        /*0022*/ 	.byte	0x01
	.zero		1


	//----- nvinfo : EIATTR_MERCURY_ISA_VERSION
	.align		4
        /*0024*/ 	.byte	0x03, 0x5f
        /*0026*/ 	.short	0x0101


	//----- nvinfo : EIATTR_INT_WARP_WIDE_INSTR_OFFSETS
	.align		4
        /*0028*/ 	.byte	0x04, 0x31
        /*002a*/ 	.short	(.L_22 - .L_21)


	//   ....[0]....
.L_21:
        /*002c*/ 	.word	0x00000440


	//   ....[1]....
        /*0030*/ 	.word	0x00000460


	//   ....[2]....
        /*0034*/ 	.word	0x00000630


	//   ....[3]....
        /*0038*/ 	.word	0x00002c80


	//----- nvinfo : EIATTR_COOP_GROUP_MASK_REGIDS
	.align		4
.L_22:
        /*003c*/ 	.byte	0x04, 0x29
        /*003e*/ 	.short	(.L_24 - .L_23)


	//   ....[0]....
.L_23:
        /*0040*/ 	.word	0xffffffff


	//   ....[1]....
        /*0044*/ 	.word	0xffffffff


	//   ....[2]....
        /*0048*/ 	.word	0xffffffff


	//   ....[3]....
        /*004c*/ 	.word	0xffffffff


	//   ....[4]....
        /*0050*/ 	.word	0xffffffff


	//   ....[5]....
        /*0054*/ 	.word	0xffffffff


	//----- nvinfo : EIATTR_COOP_GROUP_INSTR_OFFSETS
	.align		4
.L_24:
        /*0058*/ 	.byte	0x04, 0x28
        /*005a*/ 	.short	(.L_26 - .L_25)


	//   ....[0]....
.L_25:
        /*005c*/ 	.word	0x00000060


	//   ....[1]....
        /*0060*/ 	.word	0x00000070


	//   ....[2]....
        /*0064*/ 	.word	0x00000130


	//   ....[3]....
        /*0068*/ 	.word	0x000002c0


	//   ....[4]....
        /*006c*/ 	.word	0x00000770


	//   ....[5]....
        /*0070*/ 	.word	0x000011f0


	//----- nvinfo : EIATTR_REG_RECONFIG
	.align		4
.L_26:
        /*0074*/ 	.byte	0x01, 0x54
	.zero		2


	//----- nvinfo : EIATTR_MBARRIER_INSTR_OFFSETS
	.align		4
        /*0078*/ 	.byte	0x04, 0x39
        /*007a*/ 	.short	(.L_28 - .L_27)


	//   ....[0]....
.L_27:
        /*007c*/ 	.word	0x00000230
        /*0080*/ 	.word	0x000000ff
        /*0084*/ 	.word	0x00000000
        /*0088*/ 	.short	0x0100
        /*008a*/ 	.byte	0x08
	.zero		1


	//   ....[1]....
        /*008c*/ 	.word	0x00000240
        /*0090*/ 	.word	0x000000ff
        /*0094*/ 	.word	0x00000020
        /*0098*/ 	.short	0x0100
        /*009a*/ 	.byte	0x08
	.zero		1


	//   ....[2]....
        /*009c*/ 	.word	0x00000250
        /*00a0*/ 	.word	0x000000ff
        /*00a4*/ 	.word	0x00000008
        /*00a8*/ 	.short	0x0100
        /*00aa*/ 	.byte	0x08
	.zero		1


	//   ....[3]....
        /*00ac*/ 	.word	0x00000260
        /*00b0*/ 	.word	0x000000ff
        /*00b4*/ 	.word	0x00000028
        /*00b8*/ 	.short	0x0100
        /*00ba*/ 	.byte	0x08
	.zero		1


	//   ....[4]....
        /*00bc*/ 	.word	0x00000270
        /*00c0*/ 	.word	0x000000ff
        /*00c4*/ 	.word	0x00000010
        /*00c8*/ 	.short	0x0100
        /*00ca*/ 	.byte	0x08
	.zero		1


	//   ....[5]....
        /*00cc*/ 	.word	0x00000280
        /*00d0*/ 	.word	0x000000ff
        /*00d4*/ 	.word	0x00000030
        /*00d8*/ 	.short	0x0100
        /*00da*/ 	.byte	0x08
	.zero		1


	//   ....[6]....
        /*00dc*/ 	.word	0x00000290
        /*00e0*/ 	.word	0x000000ff
        /*00e4*/ 	.word	0x00000018
        /*00e8*/ 	.short	0x0100
        /*00ea*/ 	.byte	0x08
	.zero		1


	//   ....[7]....
        /*00ec*/ 	.word	0x000002a0
        /*00f0*/ 	.word	0x000000ff
        /*00f4*/ 	.word	0x00000038
        /*00f8*/ 	.short	0x0100
        /*00fa*/ 	.byte	0x08
	.zero		1


	//   ....[8]....
        /*00fc*/ 	.word	0x000006d0
        /*0100*/ 	.word	0x000000ff
        /*0104*/ 	.word	0x00000050
        /*0108*/ 	.short	0x0100
        /*010a*/ 	.byte	0x06
	.zero		1


	//   ....[9]....
        /*010c*/ 	.word	0x00000720
        /*0110*/ 	.word	0x000000ff
        /*0114*/ 	.word	0x00000058
        /*0118*/ 	.short	0x0100
        /*011a*/ 	.byte	0x06
	.zero		1


	//   ....[10]....
        /*011c*/ 	.word	0x00001710
        /*0120*/ 	.word	0x000000ff
        /*0124*/ 	.word	0x00000000
        /*0128*/ 	.short	0x010a
        /*012a*/ 	.byte	0x07
	.zero		1


	//   ....[11]....
        /*012c*/ 	.word	0x00001770
        /*0130*/ 	.word	0x000000ff
        /*0134*/ 	.word	0x00000000
        /*0138*/ 	.short	0x010a
        /*013a*/ 	.byte	0x07
	.zero		1


	//   ....[12]....
        /*013c*/ 	.word	0x00002070
        /*0140*/ 	.word	0x000000ff
        /*0144*/ 	.word	0x00000000
        /*0148*/ 	.short	0x010a
        /*014a*/ 	.byte	0x0c
	.zero		1


	//   ....[13]....
        /*014c*/ 	.word	0x000020b0
        /*0150*/ 	.word	0x000000ff
        /*0154*/ 	.word	0x00000000
        /*0158*/ 	.short	0x010a
        /*015a*/ 	.byte	0x0c
	.zero		1


	//   ....[14]....
        /*015c*/ 	.word	0x000026d0
        /*0160*/ 	.word	0x0000000e
        /*0164*/ 	.word	0x00000000
        /*0168*/ 	.short	0x0101
        /*016a*/ 	.byte	0x3f
	.zero		1


	//   ....[15]....
        /*016c*/ 	.word	0x00002d30
        /*0170*/ 	.word	0x0000000c
        /*0174*/ 	.word	0x00000000
        /*0178*/ 	.short	0x0101
        /*017a*/ 	.byte	0x3f
	.zero		1


	//   ....[16]....
        /*017c*/ 	.word	0x000087a0
        /*0180*/ 	.word	0x00000014
        /*0184*/ 	.word	0x00000020
        /*0188*/ 	.short	0x010a
        /*018a*/ 	.byte	0x3f
	.zero		1


	//   ....[17]....
        /*018c*/ 	.word	0x00008b50
        /*0190*/ 	.word	0x00000006
        /*0194*/ 	.word	0x00000058
        /*0198*/ 	.short	0x0101
        /*019a*/ 	.byte	0x3f
	.zero		1


	//   ....[18]....
        /*019c*/ 	.word	0x00009250
        /*01a0*/ 	.word	0x00000005
        /*01a4*/ 	.word	0x00000000
        /*01a8*/ 	.short	0x010a
        /*01aa*/ 	.byte	0x3f
	.zero		1


	//   ....[19]....
        /*01ac*/ 	.word	0x000092d0
        /*01b0*/ 	.word	0x00000007
        /*01b4*/ 	.word	0x00000000
        /*01b8*/ 	.short	0x010a
        /*01ba*/ 	.byte	0x3f
	.zero		1


	//   ....[20]....
        /*01bc*/ 	.word	0x00009360
        /*01c0*/ 	.word	0x00000006
        /*01c4*/ 	.word	0x00000000
        /*01c8*/ 	.short	0x010a
        /*01ca*/ 	.byte	0x3f
	.zero		1


	//   ....[21]....
        /*01cc*/ 	.word	0x000093f0
        /*01d0*/ 	.word	0x00000003
        /*01d4*/ 	.word	0x00000000
        /*01d8*/ 	.short	0x010a
        /*01da*/ 	.byte	0x3f
	.zero		1


	//   ....[22]....
        /*01dc*/ 	.word	0x00009460
        /*01e0*/ 	.word	0x0000000c
        /*01e4*/ 	.word	0x00000000
        /*01e8*/ 	.short	0x010a
        /*01ea*/ 	.byte	0x3f
	.zero		1


	//   ....[23]....
        /*01ec*/ 	.word	0x000094c0
        /*01f0*/ 	.word	0x0000000e
        /*01f4*/ 	.word	0x00000000
        /*01f8*/ 	.short	0x010a
        /*01fa*/ 	.byte	0x3f
	.zero		1


	//   ....[24]....
        /*01fc*/ 	.word	0x00009590
        /*0200*/ 	.word	0x00000014
        /*0204*/ 	.word	0x00000020
        /*0208*/ 	.short	0x010a
        /*020a*/ 	.byte	0x3f
	.zero		1


	//   ....[25]....
        /*020c*/ 	.word	0x00009660
        /*0210*/ 	.word	0x00000005
        /*0214*/ 	.word	0x00000000
        /*0218*/ 	.short	0x010a
        /*021a*/ 	.byte	0x3f
	.zero		1


	//   ....[26]....
        /*021c*/ 	.word	0x000096b0
        /*0220*/ 	.word	0x00000007
        /*0224*/ 	.word	0x00000000
        /*0228*/ 	.short	0x010a
        /*022a*/ 	.byte	0x3f
	.zero		1


	//   ....[27]....
        /*022c*/ 	.word	0x00009700
        /*0230*/ 	.word	0x00000006
        /*0234*/ 	.word	0x00000000
        /*0238*/ 	.short	0x010a
        /*023a*/ 	.byte	0x3f
	.zero		1


	//----- nvinfo : EIATTR_NUM_MBARRIERS
	.align		4
.L_28:
        /*023c*/ 	.byte	0x03, 0x38
        /*023e*/ 	.short	0x000a


	//----- nvinfo : EIATTR_EXIT_INSTR_OFFSETS
	.align		4
        /*0240*/ 	.byte	0x04, 0x1c
        /*0242*/ 	.short	(.L_30 - .L_29)


	//   ....[0]....
.L_29:
        /*0244*/ 	.word	0x000008d0


	//   ....[1]....
        /*0248*/ 	.word	0x000010c0


	//   ....[2]....
        /*024c*/ 	.word	0x00007ed0


	//   ....[3]....
        /*0250*/ 	.word	0x00008420


	//   ....[4]....
        /*0254*/ 	.word	0x00009440


	//----- nvinfo : EIATTR_MAX_THREADS
	.align		4
.L_30:
        /*0258*/ 	.byte	0x04, 0x05
        /*025a*/ 	.short	(.L_32 - .L_31)
.L_31:
        /*025c*/ 	.word	0x00000180
        /*0260*/ 	.word	0x00000001
        /*0264*/ 	.word	0x00000001


	//----- nvinfo : EIATTR_CRS_STACK_SIZE
	.align		4
.L_32:
        /*0268*/ 	.byte	0x04, 0x1e
        /*026a*/ 	.short	(.L_34 - .L_33)
.L_33:
        /*026c*/ 	.word	0x00000000


	//----- nvinfo : EIATTR_CBANK_PARAM_SIZE
	.align		4
.L_34:
        /*0270*/ 	.byte	0x03, 0x19
        /*0272*/ 	.short	0x0470


	//----- nvinfo : EIATTR_PARAM_CBANK
	.align		4
        /*0274*/ 	.byte	0x04, 0x0a
        /*0276*/ 	.short	(.L_36 - .L_35)
	.align		4
.L_35:
        /*0278*/ 	.word	index@(.nv.constant0._ZN7cutlass13device_kernelINS_4gemm6kernel13GemmUniversalIN4cute5tupleIJiiiiEEENS1_10collective13CollectiveMmaINS1_37MainloopSm90TmaGmmaWarpSpecializedFP8ILi4ENS5_IJNS4_1CILi1EEENSA_ILi2EEESB_EEENS1_35KernelTmaWarpSpecializedCooperativeEEENS5_IJNSA_ILi256EEENSA_ILi64EEENSA_ILi32EEEEEENS_12float_e5m2_tENS5_IJlSB_lEEESK_SL_NS4_8TiledMMAINS4_8MMA_AtomIJNS4_4SM904GMMA30MMA_64x64x32_F32E5M2E5M2_SS_TNILNSP_7ScaleInE1ELSR_1EEEEEENS4_6LayoutINS5_IJSC_SB_SB_EEENS5_IJSB_NSA_ILi0EEESW_EEEEENS5_IJNS4_10UnderscoreESZ_SZ_EEEEENS4_23SM90_TMA_LOAD_MULTICASTENS4_14ComposedLayoutINS4_7SwizzleILi1ELi4ELi3EEENS4_18smem_ptr_flag_bitsILi8EEENSU_INS5_IJNSA_ILi8EEESI_EEENS5_IJSI_SB_EEEEEEEvNS4_8identityENS4_13SM90_TMA_LOADES1C_vS1D_EENS_8epilogue10collective6detail29Sm90TmaWarpSpecializedAdapterINS1H_15DefaultEpilogueISK_SL_SL_NS1G_6thread17LinearCombinationISK_Li1EffLNS1L_9ScaleType4KindE0ELNS_15FloatRoundStyleE2ESK_EENS1_15EpilogueDefaultEEEEEvvEEEEvNT_6ParamsE)
        /*027c*/ 	.short	0x0210
        /*027e*/ 	.short	0x0470


	//----- nvinfo : EIATTR_SW_WAR
	.align		4
.L_36:
        /*0280*/ 	.byte	0x04, 0x36
        /*0282*/ 	.short	(.L_38 - .L_37)
.L_37:
        /*0284*/ 	.word	0x00000008
.L_38:


//--------------------- .nv.callgraph             --------------------------
	.section	.nv.callgraph,"",@"SHT_CUDA_CALLGRAPH"
	.align	4
	.sectionentsize	8
	.align		4
        /*0000*/ 	.word	0x00000000
	.align		4
        /*0004*/ 	.word	0xffffffff
	.align		4
        /*0008*/ 	.word	0x00000000
	.align		4
        /*000c*/ 	.word	0xfffffffe
	.align		4
        /*0010*/ 	.word	0x00000000
	.align		4
        /*0014*/ 	.word	0xfffffffd
	.align		4
        /*0018*/ 	.word	0x00000000
	.align		4
        /*001c*/ 	.word	0xfffffffc


//--------------------- .nv.constant4             --------------------------
	.section	.nv.constant4,"a",@progbits
	.align	8
	.align		8
.nv.constant4:
        /*0000*/ 	.dword	_ZN39_INTERNAL_7757d6f7_4_k_cu_488dce12_47284cuda3std3__45__cpo5beginE
	.align		8
        /*0008*/ 	.dword	_ZN39_INTERNAL_7757d6f7_4_k_cu_488dce12_47284cuda3std3__45__cpo3endE
	.align		8
        /*0010*/ 	.dword	_ZN39_INTERNAL_7757d6f7_4_k_cu_488dce12_47284cuda3std3__45__cpo6cbeginE
	.align		8
        /*0018*/ 	.dword	_ZN39_INTERNAL_7757d6f7_4_k_cu_488dce12_47284cuda3std3__45__cpo4cendE
	.align		8
        /*0020*/ 	.dword	_ZN39_INTERNAL_7757d6f7_4_k_cu_488dce12_47284cuda3std3__441_GLOBAL__N__7757d6f7_4_k_cu_488dce12_47286ignoreE
	.align		8
        /*0028*/ 	.dword	_ZN39_INTERNAL_7757d6f7_4_k_cu_488dce12_47284cuda3std3__419piecewise_constructE
	.align		8
        /*0030*/ 	.dword	_ZN39_INTERNAL_7757d6f7_4_k_cu_488dce12_47284cuda3std3__48in_placeE
	.align		8
        /*0038*/ 	.dword	_ZN39_INTERNAL_7757d6f7_4_k_cu_488dce12_47284cuda3std6ranges3__45__cpo4swapE
	.align		8
        /*0040*/ 	.dword	_ZN39_INTERNAL_7757d6f7_4_k_cu_488dce12_47284cuda3std6ranges3__45__cpo9iter_moveE
	.align		8
        /*0048*/ 	.dword	_ZN39_INTERNAL_7757d6f7_4_k_cu_488dce12_47284cute7productE
	.align		8
        /*0050*/ 	.dword	_ZN39_INTERNAL_7757d6f7_4_k_cu_488dce12_47284cute1_E


//--------------------- .text._ZN7cutlass13device_kernelINS_4gemm6kernel13GemmUniversalIN4cute5tupleIJiiiiEEENS1_10collective13CollectiveMmaINS1_37MainloopSm90TmaGmmaWarpSpecializedFP8ILi4ENS5_IJNS4_1CILi1EEENSA_ILi2EEESB_EEENS1_35KernelTmaWarpSpecializedCooperativeEEENS5_IJNSA_ILi256EEENSA_ILi64EEENSA_ILi32EEEEEENS_12float_e5m2_tENS5_IJlSB_lEEESK_SL_NS4_8TiledMMAINS4_8MMA_AtomIJNS4_4SM904GMMA30MMA_64x64x32_F32E5M2E5M2_SS_TNILNSP_7ScaleInE1ELSR_1EEEEEENS4_6LayoutINS5_IJSC_SB_SB_EEENS5_IJSB_NSA_ILi0EEESW_EEEEENS5_IJNS4_10UnderscoreESZ_SZ_EEEEENS4_23SM90_TMA_LOAD_MULTICASTENS4_14ComposedLayoutINS4_7SwizzleILi1ELi4ELi3EEENS4_18smem_ptr_flag_bitsILi8EEENSU_INS5_IJNSA_ILi8EEESI_EEENS5_IJSI_SB_EEEEEEEvNS4_8identityENS4_13SM90_TMA_LOADES1C_vS1D_EENS_8epilogue10collective6detail29Sm90TmaWarpSpecializedAdapterINS1H_15DefaultEpilogueISK_SL_SL_NS1G_6thread17LinearCombinationISK_Li1EffLNS1L_9ScaleType4KindE0ELNS_15FloatRoundStyleE2ESK_EENS1_15EpilogueDefaultEEEEEvvEEEEvNT_6ParamsE --------------------------
	.section	.text._ZN7cutlass13device_kernelINS_4gemm6kernel13GemmUniversalIN4cute5tupleIJiiiiEEENS1_10collective13CollectiveMmaINS1_37MainloopSm90TmaGmmaWarpSpecializedFP8ILi4ENS5_IJNS4_1CILi1EEENSA_ILi2EEESB_EEENS1_35KernelTmaWarpSpecializedCooperativeEEENS5_IJNSA_ILi256EEENSA_ILi64EEENSA_ILi32EEEEEENS_12float_e5m2_tENS5_IJlSB_lEEESK_SL_NS4_8TiledMMAINS4_8MMA_AtomIJNS4_4SM904GMMA30MMA_64x64x32_F32E5M2E5M2_SS_TNILNSP_7ScaleInE1ELSR_1EEEEEENS4_6LayoutINS5_IJSC_SB_SB_EEENS5_IJSB_NSA_ILi0EEESW_EEEEENS5_IJNS4_10UnderscoreESZ_SZ_EEEEENS4_23SM90_TMA_LOAD_MULTICASTENS4_14ComposedLayoutINS4_7SwizzleILi1ELi4ELi3EEENS4_18smem_ptr_flag_bitsILi8EEENSU_INS5_IJNSA_ILi8EEESI_EEENS5_IJSI_SB_EEEEEEEvNS4_8identityENS4_13SM90_TMA_LOADES1C_vS1D_EENS_8epilogue10collective6detail29Sm90TmaWarpSpecializedAdapterINS1H_15DefaultEpilogueISK_SL_SL_NS1G_6thread17LinearCombinationISK_Li1EffLNS1L_9ScaleType4KindE0ELNS_15FloatRoundStyleE2ESK_EENS1_15EpilogueDefaultEEEEEvvEEEEvNT_6ParamsE,"ax",@progbits
	.align	128
.text._ZN7cutlass13device_kernelINS_4gemm6kernel13GemmUniversalIN4cute5tupleIJiiiiEEENS1_10collective13CollectiveMmaINS1_37MainloopSm90TmaGmmaWarpSpecializedFP8ILi4ENS5_IJNS4_1CILi1EEENSA_ILi2EEESB_EEENS1_35KernelTmaWarpSpecializedCooperativeEEENS5_IJNSA_ILi256EEENSA_ILi64EEENSA_ILi32EEEEEENS_12float_e5m2_tENS5_IJlSB_lEEESK_SL_NS4_8TiledMMAINS4_8MMA_AtomIJNS4_4SM904GMMA30MMA_64x64x32_F32E5M2E5M2_SS_TNILNSP_7ScaleInE1ELSR_1EEEEEENS4_6LayoutINS5_IJSC_SB_SB_EEENS5_IJSB_NSA_ILi0EEESW_EEEEENS5_IJNS4_10UnderscoreESZ_SZ_EEEEENS4_23SM90_TMA_LOAD_MULTICASTENS4_14ComposedLayoutINS4_7SwizzleILi1ELi4ELi3EEENS4_18smem_ptr_flag_bitsILi8EEENSU_INS5_IJNSA_ILi8EEESI_EEENS5_IJSI_SB_EEEEEEEvNS4_8identityENS4_13SM90_TMA_LOADES1C_vS1D_EENS_8epilogue10collective6detail29Sm90TmaWarpSpecializedAdapterINS1H_15DefaultEpilogueISK_SL_SL_NS1G_6thread17LinearCombinationISK_Li1EffLNS1L_9ScaleType4KindE0ELNS_15FloatRoundStyleE2ESK_EENS1_15EpilogueDefaultEEEEEvvEEEEvNT_6ParamsE:
        .type           _ZN7cutlass13device_kernelINS_4gemm6kernel13GemmUniversalIN4cute5tupleIJiiiiEEENS1_10collective13CollectiveMmaINS1_37MainloopSm90TmaGmmaWarpSpecializedFP8ILi4ENS5_IJNS4_1CILi1EEENSA_ILi2EEESB_EEENS1_35KernelTmaWarpSpecializedCooperativeEEENS5_IJNSA_ILi256EEENSA_ILi64EEENSA_ILi32EEEEEENS_12float_e5m2_tENS5_IJlSB_lEEESK_SL_NS4_8TiledMMAINS4_8MMA_AtomIJNS4_4SM904GMMA30MMA_64x64x32_F32E5M2E5M2_SS_TNILNSP_7ScaleInE1ELSR_1EEEEEENS4_6LayoutINS5_IJSC_SB_SB_EEENS5_IJSB_NSA_ILi0EEESW_EEEEENS5_IJNS4_10UnderscoreESZ_SZ_EEEEENS4_23SM90_TMA_LOAD_MULTICASTENS4_14ComposedLayoutINS4_7SwizzleILi1ELi4ELi3EEENS4_18smem_ptr_flag_bitsILi8EEENSU_INS5_IJNSA_ILi8EEESI_EEENS5_IJSI_SB_EEEEEEEvNS4_8identityENS4_13SM90_TMA_LOADES1C_vS1D_EENS_8epilogue10collective6detail29Sm90TmaWarpSpecializedAdapterINS1H_15DefaultEpilogueISK_SL_SL_NS1G_6thread17LinearCombinationISK_Li1EffLNS1L_9ScaleType4KindE0ELNS_15FloatRoundStyleE2ESK_EENS1_15EpilogueDefaultEEEEEvvEEEEvNT_6ParamsE,@function
        .size           _ZN7cutlass13device_kernelINS_4gemm6kernel13GemmUniversalIN4cute5tupleIJiiiiEEENS1_10collective13CollectiveMmaINS1_37MainloopSm90TmaGmmaWarpSpecializedFP8ILi4ENS5_IJNS4_1CILi1EEENSA_ILi2EEESB_EEENS1_35KernelTmaWarpSpecializedCooperativeEEENS5_IJNSA_ILi256EEENSA_ILi64EEENSA_ILi32EEEEEENS_12float_e5m2_tENS5_IJlSB_lEEESK_SL_NS4_8TiledMMAINS4_8MMA_AtomIJNS4_4SM904GMMA30MMA_64x64x32_F32E5M2E5M2_SS_TNILNSP_7ScaleInE1ELSR_1EEEEEENS4_6LayoutINS5_IJSC_SB_SB_EEENS5_IJSB_NSA_ILi0EEESW_EEEEENS5_IJNS4_10UnderscoreESZ_SZ_EEEEENS4_23SM90_TMA_LOAD_MULTICASTENS4_14ComposedLayoutINS4_7SwizzleILi1ELi4ELi3EEENS4_18smem_ptr_flag_bitsILi8EEENSU_INS5_IJNSA_ILi8EEESI_EEENS5_IJSI_SB_EEEEEEEvNS4_8identityENS4_13SM90_TMA_LOADES1C_vS1D_EENS_8epilogue10collective6detail29Sm90TmaWarpSpecializedAdapterINS1H_15DefaultEpilogueISK_SL_SL_NS1G_6thread17LinearCombinationISK_Li1EffLNS1L_9ScaleType4KindE0ELNS_15FloatRoundStyleE2ESK_EENS1_15EpilogueDefaultEEEEEvvEEEEvNT_6ParamsE,(.L_x_204 - _ZN7cutlass13device_kernelINS_4gemm6kernel13GemmUniversalIN4cute5tupleIJiiiiEEENS1_10collective13CollectiveMmaINS1_37MainloopSm90TmaGmmaWarpSpecializedFP8ILi4ENS5_IJNS4_1CILi1EEENSA_ILi2EEESB_EEENS1_35KernelTmaWarpSpecializedCooperativeEEENS5_IJNSA_ILi256EEENSA_ILi64EEENSA_ILi32EEEEEENS_12float_e5m2_tENS5_IJlSB_lEEESK_SL_NS4_8TiledMMAINS4_8MMA_AtomIJNS4_4SM904GMMA30MMA_64x64x32_F32E5M2E5M2_SS_TNILNSP_7ScaleInE1ELSR_1EEEEEENS4_6LayoutINS5_IJSC_SB_SB_EEENS5_IJSB_NSA_ILi0EEESW_EEEEENS5_IJNS4_10UnderscoreESZ_SZ_EEEEENS4_23SM90_TMA_LOAD_MULTICASTENS4_14ComposedLayoutINS4_7SwizzleILi1ELi4ELi3EEENS4_18smem_ptr_flag_bitsILi8EEENSU_INS5_IJNSA_ILi8EEESI_EEENS5_IJSI_SB_EEEEEEEvNS4_8identityENS4_13SM90_TMA_LOADES1C_vS1D_EENS_8epilogue10collective6detail29Sm90TmaWarpSpecializedAdapterINS1H_15DefaultEpilogueISK_SL_SL_NS1G_6thread17LinearCombinationISK_Li1EffLNS1L_9ScaleType4KindE0ELNS_15FloatRoundStyleE2ESK_EENS1_15EpilogueDefaultEEEEEvvEEEEvNT_6ParamsE)
        .other          _ZN7cutlass13device_kernelINS_4gemm6kernel13GemmUniversalIN4cute5tupleIJiiiiEEENS1_10collective13CollectiveMmaINS1_37MainloopSm90TmaGmmaWarpSpecializedFP8ILi4ENS5_IJNS4_1CILi1EEENSA_ILi2EEESB_EEENS1_35KernelTmaWarpSpecializedCooperativeEEENS5_IJNSA_ILi256EEENSA_ILi64EEENSA_ILi32EEEEEENS_12float_e5m2_tENS5_IJlSB_lEEESK_SL_NS4_8TiledMMAINS4_8MMA_AtomIJNS4_4SM904GMMA30MMA_64x64x32_F32E5M2E5M2_SS_TNILNSP_7ScaleInE1ELSR_1EEEEEENS4_6LayoutINS5_IJSC_SB_SB_EEENS5_IJSB_NSA_ILi0EEESW_EEEEENS5_IJNS4_10UnderscoreESZ_SZ_EEEEENS4_23SM90_TMA_LOAD_MULTICASTENS4_14ComposedLayoutINS4_7SwizzleILi1ELi4ELi3EEENS4_18smem_ptr_flag_bitsILi8EEENSU_INS5_IJNSA_ILi8EEESI_EEENS5_IJSI_SB_EEEEEEEvNS4_8identityENS4_13SM90_TMA_LOADES1C_vS1D_EENS_8epilogue10collective6detail29Sm90TmaWarpSpecializedAdapterINS1H_15DefaultEpilogueISK_SL_SL_NS1G_6thread17LinearCombinationISK_Li1EffLNS1L_9ScaleType4KindE0ELNS_15FloatRoundStyleE2ESK_EENS1_15EpilogueDefaultEEEEEvvEEEEvNT_6ParamsE,@"STO_CUDA_ENTRY STV_DEFAULT"
_ZN7cutlass13device_kernelINS_4gemm6kernel13GemmUniversalIN4cute5tupleIJiiiiEEENS1_10collective13CollectiveMmaINS1_37MainloopSm90TmaGmmaWarpSpecializedFP8ILi4ENS5_IJNS4_1CILi1EEENSA_ILi2EEESB_EEENS1_35KernelTmaWarpSpecializedCooperativeEEENS5_IJNSA_ILi256EEENSA_ILi64EEENSA_ILi32EEEEEENS_12float_e5m2_tENS5_IJlSB_lEEESK_SL_NS4_8TiledMMAINS4_8MMA_AtomIJNS4_4SM904GMMA30MMA_64x64x32_F32E5M2E5M2_SS_TNILNSP_7ScaleInE1ELSR_1EEEEEENS4_6LayoutINS5_IJSC_SB_SB_EEENS5_IJSB_NSA_ILi0EEESW_EEEEENS5_IJNS4_10UnderscoreESZ_SZ_EEEEENS4_23SM90_TMA_LOAD_MULTICASTENS4_14ComposedLayoutINS4_7SwizzleILi1ELi4ELi3EEENS4_18smem_ptr_flag_bitsILi8EEENSU_INS5_IJNSA_ILi8EEESI_EEENS5_IJSI_SB_EEEEEEEvNS4_8identityENS4_13SM90_TMA_LOADES1C_vS1D_EENS_8epilogue10collective6detail29Sm90TmaWarpSpecializedAdapterINS1H_15DefaultEpilogueISK_SL_SL_NS1G_6thread17LinearCombinationISK_Li1EffLNS1L_9ScaleType4KindE0ELNS_15FloatRoundStyleE2ESK_EENS1_15EpilogueDefaultEEEEEvvEEEEvNT_6ParamsE:
[----:B------:R-:W-:Y:S01]  /*0000*/  LDC R1, c[0x0][0x28] ;  /* 0x00000a00ff017b82 */ /* 0x000fe20000000800 */
[----:B------:R-:W0:Y:S01]  /*0010*/  S2R R0, SR_TID.X ;  /* 0x0000000000007919 */ /* 0x000e220000002100 */
[----:B------:R-:W-:Y:S01]  /*0020*/  ELECT P0, URZ, PT ;  /* 0x00000000003f782f */ /* 0x000fe20003800000 */
[----:B------:R-:W-:Y:S01]  /*0030*/  BSSY B0, `(.L_x_0) ;  /* 0x000000f000007945 */ /* 0x000fe20003800000 */
[--C-:B0-----:R-:W-:Y:S02]  /*0040*/  SHF.R.U32.HI R2, RZ, 0x5, R0.reuse ;  /* 0x00000005ff027819 */ /* 0x101fe40000011600 */
[----:B------:R-:W-:-:S03]  /*0050*/  SHF.R.U32.HI R3, RZ, 0x7, R0 ;  /* 0x00000007ff037819 */ /* 0x000fc60000011600 */
[----:B------:R-:W0:Y:S04]  /*0060*/  SHFL.IDX PT, R6, R2, RZ, 0x1f ;  /* 0x00001fff02067589 */ /* 0x000e2800000e0000 */
[----:B------:R1:W2:Y:S01]  /*0070*/  SHFL.IDX PT, R4, R3, RZ, 0x1f ;  /* 0x00001fff03047589 */ /* 0x0002a200000e0000 */
[----:B0-----:R-:W-:-:S13]  /*0080*/  ISETP.NE.OR P0, PT, R6, RZ, !P0 ;  /* 0x000000ff0600720c */ /* 0x001fda0004705670 */
[----:B-12---:R-:W-:Y:S05]  /*0090*/  @P0 BRA `(.L_x_1) ;  /* 0x0000000000200947 */ /* 0x006fea0003800000 */
[----:B------:R-:W-:Y:S02]  /*00a0*/  ULDC.64 UR4, c[0x0][0x198] ;  /* 0x0000660000047ab9 */ /* 0x000fe40000000a00 */
[----:B------:R-:W-:Y:S02]  /*00b0*/  UIADD3 UR6, UP0, UR4, 0xf0, URZ ;  /* 0x000000f004067890 */ /* 0x000fe4000ff1e03f */
[----:B------:R-:W-:Y:S02]  /*00c0*/  UIADD3 UR4, UP1, UR4, 0x1f0, URZ ;  /* 0x000001f004047890 */ /* 0x000fe4000ff3e03f */
[----:B------:R-:W-:Y:S02]  /*00d0*/  UIADD3.X UR7, URZ, UR5, URZ, UP0, !UPT ;  /* 0x000000053f077290 */ /* 0x000fe400087fe43f */
[----:B------:R-:W-:-:S07]  /*00e0*/  UIADD3.X UR5, URZ, UR5, URZ, UP1, !UPT ;  /* 0x000000053f057290 */ /* 0x000fce0008ffe43f */
[----:B------:R0:W-:Y:S02]  /*00f0*/  UTMACCTL.PF [UR6] ;  /* 0x00000000060079b9 */ /* 0x0001e40008040000 */
[----:B------:R0:W-:Y:S02]  /*0100*/  UTMACCTL.PF [UR4] ;  /* 0x00000000040079b9 */ /* 0x0001e40008040000 */
[----:B0-----:R-:W-:Y:S01]  /*0110*/  NOP ;  /* 0x0000000000007918 */ /* 0x001fe20000000000 */
.L_x_1:
[----:B------:R-:W-:Y:S05]  /*0120*/  BSYNC B0 ;  /* 0x0000000000007941 */ /* 0x000fea0003800000 */
.L_x_0:
[----:B------:R-:W0:Y:S02]  /*0130*/  SHFL.IDX PT, R3, R2, RZ, 0x1f ;  /* 0x00001fff02037589 */ /* 0x000e2400000e0000 */
[----:B0-----:R-:W-:-:S13]  /*0140*/  ISETP.NE.AND P0, PT, R3, RZ, PT ;  /* 0x000000ff0300720c */ /* 0x001fda0003f05270 */
[----:B------:R-:W-:Y:S05]  /*0150*/  @P0 BRA `(.L_x_2) ;  /* 0x0000000000580947 */ /* 0x000fea0003800000 */
[----:B------:R-:W0:Y:S01]  /*0160*/  S2UR UR8, SR_CgaCtaId ;  /* 0x00000000000879c3 */ /* 0x000e220000008800 */
[----:B------:R-:W-:Y:S01]  /*0170*/  UMOV UR4, 0x400 ;  /* 0x0000040000047882 */ /* 0x000fe20000000000 */
[----:B------:R-:W-:Y:S01]  /*0180*/  UMOV UR5, 0x1 ;  /* 0x0000000100057882 */ /* 0x000fe20000000000 */
[----:B------:R-:W-:Y:S01]  /*0190*/  UMOV UR6, 0x4 ;  /* 0x0000000400067882 */ /* 0x000fe20000000000 */
[----:B------:R-:W-:Y:S01]  /*01a0*/  ELECT P0, URZ, PT ;  /* 0x00000000003f782f */ /* 0x000fe20003800000 */
[----:B------:R-:W-:-:S04]  /*01b0*/  UIADD3 UR6, -UR6, 0x100000, URZ ;  /* 0x0010000006067890 */ /* 0x000fc8000fffe13f */
[----:B------:R-:W-:Y:S02]  /*01c0*/  USHF.L.U32 UR7, UR6, 0xb, URZ ;  /* 0x0000000b06077899 */ /* 0x000fe4000800063f */
[----:B------:R-:W-:Y:S02]  /*01d0*/  USHF.L.U32 UR6, UR6, 0x1, URZ ;  /* 0x0000000106067899 */ /* 0x000fe4000800063f */
[----:B0-----:R-:W-:Y:S02]  /*01e0*/  ULEA UR8, UR8, UR4, 0x18 ;  /* 0x0000000408087291 */ /* 0x001fe4000f8ec03f */
[----:B------:R-:W-:-:S04]  /*01f0*/  UIADD3 UR4, -UR5, 0x100000, URZ ;  /* 0x0010000005047890 */ /* 0x000fc8000fffe13f */
[----:B------:R-:W-:Y:S02]  /*0200*/  USHF.L.U32 UR5, UR4, 0xb, URZ ;  /* 0x0000000b04057899 */ /* 0x000fe4000800063f */
[----:B------:R-:W-:Y:S01]  /*0210*/  USHF.L.U32 UR4, UR4, 0x1, URZ ;  /* 0x0000000104047899 */ /* 0x000fe2000800063f */
[----:B------:R-:W0:Y:S11]  /*0220*/  FENCE.VIEW.ASYNC.S ;  /* 0x00000000000073c6 */ /* 0x000e360000000000 */
[----:B0-----:R0:W1:Y:S01]  /*0230*/  SYNCS.EXCH.64 URZ, [UR8], UR4 ;  /* 0x00000004083f75b2 */ /* 0x0010620008000100 */
[----:B------:R0:W2:Y:S01]  /*0240*/  SYNCS.EXCH.64 URZ, [UR8+0x20], UR6 ;  /* 0x00002006083f75b2 */ /* 0x0000a20008000100 */
[----:B------:R0:W3:Y:S01]  /*0250*/  SYNCS.EXCH.64 URZ, [UR8+0x8], UR4 ;  /* 0x00000804083f75b2 */ /* 0x0000e20008000100 */
[----:B------:R0:W4:Y:S01]  /*0260*/  SYNCS.EXCH.64 URZ, [UR8+0x28], UR6 ;  /* 0x00002806083f75b2 */ /* 0x0001220008000100 */
[----:B------:R0:W0:Y:S01]  /*0270*/  SYNCS.EXCH.64 URZ, [UR8+0x10], UR4 ;  /* 0x00001004083f75b2 */ /* 0x0000220008000100 */
[----:B------:R0:W0:Y:S01]  /*0280*/  SYNCS.EXCH.64 URZ, [UR8+0x30], UR6 ;  /* 0x00003006083f75b2 */ /* 0x0000220008000100 */
[----:B------:R0:W0:Y:S01]  /*0290*/  SYNCS.EXCH.64 URZ, [UR8+0x18], UR4 ;  /* 0x00001804083f75b2 */ /* 0x0000220008000100 */
[----:B------:R0:W0:Y:S01]  /*02a0*/  SYNCS.EXCH.64 URZ, [UR8+0x38], UR6 ;  /* 0x00003806083f75b2 */ /* 0x0000220008000100 */
[----:B------:R-:W-:Y:S01]  /*02b0*/  NOP ;  /* 0x0000000000007918 */ /* 0x000fe20000000000 */
.L_x_2:
[----:B------:R-:W5:Y:S01]  /*02c0*/  SHFL.IDX PT, R2, R2, RZ, 0x1f ;  /* 0x00001fff02027589 */ /* 0x000f6200000e0000 */
[----:B------:R-:W-:Y:S01]  /*02d0*/  SHF.R.S32.HI R5, RZ, 0x1f, R0 ;  /* 0x0000001fff057819 */ /* 0x000fe20000011400 */
[----:B0-----:R-:W0:Y:S01]  /*02e0*/  S2UR UR8, SR_CTAID.X ;  /* 0x00000000000879c3 */ /* 0x001e220000002500 */
[----:B------:R-:W-:Y:S01]  /*02f0*/  ELECT P0, URZ, PT ;  /* 0x00000000003f782f */ /* 0x000fe20003800000 */
[----:B------:R-:W1:Y:S01]  /*0300*/  S2R R8, SR_CTAID.Y ;  /* 0x0000000000087919 */ /* 0x000e620000002600 */
[----:B------:R-:W-:Y:S01]  /*0310*/  LEA.HI R5, R5, R0, RZ, 0x7 ;  /* 0x0000000005057211 */ /* 0x000fe200078f38ff */
[----:B------:R-:W-:Y:S01]  /*0320*/  ULDC UR4, c[0x0][0x154] ;  /* 0x0000550000047ab9 */ /* 0x000fe20000000800 */
[----:B------:R-:W-:Y:S01]  /*0330*/  NOP ;  /* 0x0000000000007918 */ /* 0x000fe20000000000 */
[----:B------:R-:W-:Y:S01]  /*0340*/  NOP ;  /* 0x0000000000007918 */ /* 0x000fe20000000000 */
[----:B------:R-:W-:Y:S01]  /*0350*/  LOP3.LUT R5, R5, 0xffffff80, RZ, 0xc0, !PT ;  /* 0xffffff8005057812 */ /* 0x000fe200078ec0ff */
[----:B------:R-:W2:Y:S04]  /*0360*/  LDC R14, c[0x0][0x140] ;  /* 0x00005000ff0e7b82 */ /* 0x000ea80000000800 */
[----:B------:R-:W-:-:S04]  /*0370*/  IMAD.IADD R5, R0, 0x1, -R5 ;  /* 0x0000000100057824 */ /* 0x000fc800078e0a05 */
[----:B------:R-:W3:Y:S01]  /*0380*/  LDC R19, c[0x0][0x148] ;  /* 0x00005200ff137b82 */ /* 0x000ee20000000800 */
[----:B------:R-:W-:Y:S02]  /*0390*/  SHF.R.S32.HI R10, RZ, 0x1f, R5 ;  /* 0x0000001fff0a7819 */ /* 0x000fe40000011405 */
[----:B------:R-:W-:Y:S02]  /*03a0*/  LOP3.LUT P2, RZ, R5, 0x7, RZ, 0xc0, !PT ;  /* 0x0000000705ff7812 */ /* 0x000fe4000784c0ff */
[----:B------:R-:W-:Y:S02]  /*03b0*/  LEA.HI R10, R10, R5, RZ, 0x3 ;  /* 0x000000050a0a7211 */ /* 0x000fe400078f18ff */
[----:B-----5:R-:W-:Y:S01]  /*03c0*/  ISETP.NE.OR P0, PT, R2, RZ, !P0 ;  /* 0x000000ff0200720c */ /* 0x020fe20004705670 */
[----:B------:R-:W5:Y:S01]  /*03d0*/  LDC R12, c[0x0][0x144] ;  /* 0x00005100ff0c7b82 */ /* 0x000f620000000800 */
[--C-:B------:R-:W-:Y:S02]  /*03e0*/  SHF.R.S32.HI R2, RZ, 0x3, R10.reuse ;  /* 0x00000003ff027819 */ /* 0x100fe4000001140a */
[----:B------:R-:W-:-:S02]  /*03f0*/  SHF.R.S32.HI R7, RZ, 0x1f, R10 ;  /* 0x0000001fff077819 */ /* 0x000fc4000001140a */
[----:B------:R-:W-:Y:S02]  /*0400*/  SHF.R.S32.HI R10, RZ, 0x1f, R3 ;  /* 0x0000001fff0a7819 */ /* 0x000fe40000011403 */
[----:B------:R-:W-:Y:S02]  /*0410*/  LEA.HI R7, R7, R2, RZ, 0x2 ;  /* 0x0000000207077211 */ /* 0x000fe400078f10ff */
[----:B------:R-:W-:Y:S02]  /*0420*/  LEA.HI R10, R10, R3, RZ, 0x2 ;  /* 0x000000030a0a7211 */ /* 0x000fe400078f10ff */
[----:B------:R-:W-:Y:S01]  /*0430*/  LOP3.LUT R7, R7, 0xfffffffc, RZ, 0xc0, !PT ;  /* 0xfffffffc07077812 */ /* 0x000fe200078ec0ff */
[----:B------:R-:W-:Y:S01]  /*0440*/  VOTEU.ALL UP0, P0 ;  /* 0x00000000003f7886 */ /* 0x000fe20000000000 */
[----:B-1----:R-:W-:Y:S01]  /*0450*/  I2FP.F32.U32 R11, R8 ;  /* 0x00000008000b7245 */ /* 0x002fe20000201000 */
[----:B------:R-:W-:Y:S01]  /*0460*/  VOTEU.ALL UP1, P0 ;  /* 0x00000000003f7886 */ /* 0x000fe20000020000 */
[----:B------:R-:W-:Y:S01]  /*0470*/  LOP3.LUT R10, R10, 0x3ffffffc, RZ, 0xc0, !PT ;  /* 0x3ffffffc0a0a7812 */ /* 0x000fe200078ec0ff */
[----:B------:R-:W-:Y:S01]  /*0480*/  IMAD.IADD R7, R2, 0x1, -R7 ;  /* 0x0000000102077824 */ /* 0x000fe200078e0a07 */
[----:B------:R-:W1:Y:S01]  /*0490*/  @!UP0 S2UR UR7, SR_CgaCtaId ;  /* 0x00000000000789c3 */ /* 0x000e620000008800 */
[----:B0-----:R-:W-:Y:S01]  /*04a0*/  I2FP.F32.U32 R2, UR8 ;  /* 0x0000000800027c45 */ /* 0x001fe20008201000 */
[----:B------:R-:W-:Y:S01]  /*04b0*/  FMUL R13, R11, UR4 ;  /* 0x000000040b0d7c20 */ /* 0x000fe20008400000 */
[----:B------:R-:W-:Y:S01]  /*04c0*/  ULDC UR4, c[0x0][0x150] ;  /* 0x0000540000047ab9 */ /* 0x000fe20000000800 */
[----:B------:R-:W-:Y:S01]  /*04d0*/  IMAD.IADD R10, R3, 0x1, -R10 ;  /* 0x00000001030a7824 */ /* 0x000fe200078e0a0a */
[----:B------:R-:W-:Y:S01]  /*04e0*/  SHF.R.S32.HI R3, RZ, 0x1f, R6 ;  /* 0x0000001fff037819 */ /* 0x000fe20000011406 */
[----:B------:R-:W-:Y:S01]  /*04f0*/  FMUL R11, R2, UR4 ;  /* 0x00000004020b7c20 */ /* 0x000fe20008400000 */
[----:B------:R-:W-:Y:S01]  /*0500*/  UMOV UR4, 0x20 ;  /* 0x0000002000047882 */ /* 0x000fe20000000000 */
[----:B------:R-:W0:Y:S01]  /*0510*/  F2I.U32.TRUNC.NTZ R13, R13 ;  /* 0x0000000d000d7305 */ /* 0x000e22000020f000 */
[----:B------:R-:W-:Y:S01]  /*0520*/  LEA.HI R3, R3, R6, RZ, 0x2 ;  /* 0x0000000603037211 */ /* 0x000fe200078f10ff */
[----:B------:R-:W-:Y:S01]  /*0530*/  IMAD R7, R10, 0x4, R7 ;  /* 0x000000040a077824 */ /* 0x000fe200078e0207 */
[----:B------:R-:W-:Y:S01]  /*0540*/  @!UP0 UMOV UR6, 0x400 ;  /* 0x0000040000068882 */ /* 0x000fe20000000000 */
[----:B------:R-:W-:-:S04]  /*0550*/  @!UP0 UIADD3 UR4, -UR4, 0x100000, URZ ;  /* 0x0010000004048890 */ /* 0x000fc8000fffe13f */
[----:B------:R-:W-:Y:S02]  /*0560*/  @!UP0 USHF.L.U32 UR5, UR4, 0xb, URZ ;  /* 0x0000000b04058899 */ /* 0x000fe4000800063f */
[----:B------:R-:W-:Y:S01]  /*0570*/  @!UP0 USHF.L.U32 UR4, UR4, 0x1, URZ ;  /* 0x0000000104048899 */ /* 0x000fe2000800063f */
[----:B------:R-:W-:Y:S01]  /*0580*/  LOP3.LUT R3, R3, 0xfffffffc, RZ, 0xc0, !PT ;  /* 0xfffffffc03037812 */ /* 0x000fe200078ec0ff */
[C---:B------:R-:W-:Y:S01]  /*0590*/  IMAD.SHL.U32 R2, R7.reuse, 0x4, RZ ;  /* 0x0000000407027824 */ /* 0x040fe200078e00ff */
[----:B--2---:R-:W-:Y:S01]  /*05a0*/  ISETP.EQ.U32.AND P3, PT, R14, 0x1, PT ;  /* 0x000000010e00780c */ /* 0x004fe20003f62070 */
[----:B------:R-:W2:Y:S01]  /*05b0*/  F2I.U32.TRUNC.NTZ R11, R11 ;  /* 0x0000000b000b7305 */ /* 0x000ea2000020f000 */
[----:B------:R-:W-:Y:S02]  /*05c0*/  VIADD R10, R4, 0xffffffff ;  /* 0xffffffff040a7836 */ /* 0x000fe40000000000 */
[----:B------:R-:W-:Y:S01]  /*05d0*/  IMAD.IADD R6, R6, 0x1, -R3 ;  /* 0x0000000106067824 */ /* 0x000fe200078e0a03 */
[----:B------:R-:W-:-:S02]  /*05e0*/  LOP3.LUT R5, R7, 0xc, R2, 0x78, !PT ;  /* 0x0000000c07057812 */ /* 0x000fc400078e7802 */
[----:B------:R-:W-:Y:S01]  /*05f0*/  ISETP.GE.U32.AND P5, PT, R10, 0x2, PT ;  /* 0x000000020a00780c */ /* 0x000fe20003fa6070 */
[----:B0-----:R-:W-:Y:S01]  /*0600*/  IMAD.MOV R20, RZ, RZ, -R13 ;  /* 0x000000ffff147224 */ /* 0x001fe200078e0a0d */
[----:B-1----:R-:W-:Y:S01]  /*0610*/  @!UP0 ULEA UR6, UR7, UR6, 0x18 ;  /* 0x0000000607068291 */ /* 0x002fe2000f8ec03f */
[C---:B------:R-:W-:Y:S01]  /*0620*/  ISETP.NE.AND P1, PT, R6.reuse, 0x3, PT ;  /* 0x000000030600780c */ /* 0x040fe20003f25270 */
[----:B------:R-:W-:Y:S01]  /*0630*/  VOTEU.ALL UP0, P0 ;  /* 0x00000000003f7886 */ /* 0x000fe20000000000 */
[----:B---3--:R-:W-:Y:S01]  /*0640*/  IMAD R2, R19, R20, R8 ;  /* 0x0000001413027224 */ /* 0x008fe200078e0208 */
[----:B------:R-:W-:Y:S02]  /*0650*/  ISETP.LT.U32.AND P0, PT, R5, 0x2, !P2 ;  /* 0x000000020500780c */ /* 0x000fe40005701070 */
[----:B------:R-:W-:Y:S01]  /*0660*/  ISETP.EQ.OR P1, PT, R6, RZ, !P1 ;  /* 0x000000ff0600720c */ /* 0x000fe20004f22670 */
[----:B--2---:R-:W-:Y:S01]  /*0670*/  IMAD.MOV R11, RZ, RZ, -R11 ;  /* 0x000000ffff0b7224 */ /* 0x004fe200078e0a0b */
[----:B------:R-:W-:-:S02]  /*0680*/  ISETP.NE.AND P4, PT, R2, R5, PT ;  /* 0x000000050200720c */ /* 0x000fc40003f85270 */
[----:B------:R-:W-:Y:S01]  /*0690*/  ISETP.EQ.AND P1, PT, R4, RZ, P1 ;  /* 0x000000ff0400720c */ /* 0x000fe20000f22270 */
[----:B-----5:R-:W-:Y:S01]  /*06a0*/  IMAD R11, R12, R11, UR8 ;  /* 0x000000080c0b7e24 */ /* 0x020fe2000f8e020b */
[----:B------:R-:W-:Y:S01]  /*06b0*/  ISETP.NE.AND P2, PT, R4, RZ, PT ;  /* 0x000000ff0400720c */ /* 0x000fe20003f45270 */
[----:B------:R-:W0:Y:S02]  /*06c0*/  FENCE.VIEW.ASYNC.S ;  /* 0x00000000000073c6 */ /* 0x000e240000000000 */
[----:B0-----:R0:W1:Y:S01]  /*06d0*/  @!UP0 SYNCS.EXCH.64 URZ, [UR6+0x50], UR4 ;  /* 0x00005004063f85b2 */ /* 0x0010620008000100 */
[----:B------:R-:W-:Y:S02]  /*06e0*/  SEL R4, RZ, 0x1, !P1 ;  /* 0x00000001ff047807 */ /* 0x000fe40004800000 */
[----:B------:R-:W-:Y:S02]  /*06f0*/  ISETP.EQ.OR P4, PT, R11, RZ, !P4 ;  /* 0x000000ff0b00720c */ /* 0x000fe40006782670 */
[----:B------:R-:W-:-:S02]  /*0700*/  SEL R4, R4, 0x2, P5 ;  /* 0x0000000204047807 */ /* 0x000fc40002800000 */
[----:B------:R-:W-:Y:S01]  /*0710*/  PLOP3.LUT P0, PT, P0, P4, PT, 0x80, 0x0 ;  /* 0x000000000000781c */ /* 0x000fe20000709070 */
[----:B------:R0:W2:Y:S01]  /*0720*/  @!UP1 SYNCS.EXCH.64 URZ, [UR6+0x58], UR4 ;  /* 0x00005804063f95b2 */ /* 0x0000a20008000100 */
[----:B------:R-:W-:Y:S01]  /*0730*/  NOP ;  /* 0x0000000000007918 */ /* 0x000fe20000000000 */
[----:B------:R-:W-:Y:S10]  /*0740*/  @!P3 BRA `(.L_x_3) ;  /* 0x000000000008b947 */ /* 0x000ff40003800000 */
[----:B-12-4-:R-:W-:Y:S01]  /*0750*/  UCGABAR_ARV ;  /* 0x00000000000079c7 */ /* 0x016fe20008000000 */
[----:B------:R-:W-:Y:S05]  /*0760*/  BRA `(.L_x_4) ;  /* 0x0000000000047947 */ /* 0x000fea0003800000 */
.L_x_3:
[----:B-12-4-:R-:W-:Y:S01]  /*0770*/  NOP ;  /* 0x0000000000007918 */ /* 0x016fe20000000000 */
.L_x_4:
[----:B------:R-:W1:Y:S01]  /*0780*/  LDC R2, c[0x0][0x65c] ;  /* 0x00019700ff027b82 */ /* 0x000e620000000800 */
[----:B------:R-:W-:Y:S01]  /*0790*/  IMAD.MOV.U32 R3, RZ, RZ, RZ ;  /* 0x000000ffff037224 */ /* 0x000fe200078e00ff */
[----:B-1----:R-:W-:Y:S01]  /*07a0*/  ISETP.NE.AND P4, PT, R2, 0x1, PT ;  /* 0x000000010200780c */ /* 0x002fe20003f85270 */
[----:B------:R-:W-:-:S12]  /*07b0*/  IMAD.U32 R2, RZ, RZ, UR8 ;  /* 0x00000008ff027e24 */ /* 0x000fd8000f8e00ff */
[----:B------:R-:W1:Y:S01]  /*07c0*/  @P4 LDC R15, c[0x0][0x10] ;  /* 0x00000400ff0f4b82 */ /* 0x000e620000000800 */
[----:B------:R-:W-:Y:S02]  /*07d0*/  @P4 IMAD.MOV.U32 R9, RZ, RZ, RZ ;  /* 0x000000ffff094224 */ /* 0x000fe400078e00ff */
[----:B------:R-:W-:-:S05]  /*07e0*/  @P4 IMAD.MOV.U32 R7, RZ, RZ, RZ ;  /* 0x000000ffff074224 */ /* 0x000fca00078e00ff */
[----:B------:R-:W2:Y:S01]  /*07f0*/  @!P4 LDC R13, c[0x0][0xc] ;  /* 0x00000300ff0dcb82 */ /* 0x000ea20000000800 */
[----:B-1----:R-:W-:-:S04]  /*0800*/  @P4 IMAD.WIDE.U32 R14, R15, UR8, R8 ;  /* 0x000000080f0e4c25 */ /* 0x002fc8000f8e0008 */
[----:B--2---:R-:W-:-:S04]  /*0810*/  @!P4 IMAD.WIDE.U32 R12, R8, R13, R2 ;  /* 0x0000000d080cc225 */ /* 0x004fc800078e0002 */
[----:B------:R-:W-:Y:S02]  /*0820*/  @P4 IMAD.MOV.U32 R2, RZ, RZ, R14 ;  /* 0x000000ffff024224 */ /* 0x000fe400078e000e */
[----:B------:R-:W-:Y:S02]  /*0830*/  @P4 IMAD.IADD R3, R15, 0x1, R7 ;  /* 0x000000010f034824 */ /* 0x000fe400078e0207 */
[----:B------:R-:W-:Y:S02]  /*0840*/  @!P4 IMAD.MOV.U32 R2, RZ, RZ, R12 ;  /* 0x000000ffff02c224 */ /* 0x000fe400078e000c */
[----:B------:R-:W-:Y:S01]  /*0850*/  @!P4 IMAD.MOV.U32 R3, RZ, RZ, R13 ;  /* 0x000000ffff03c224 */ /* 0x000fe200078e000d */
[----:B------:R-:W-:Y:S06]  /*0860*/  @!P3 BRA `(.L_x_5) ;  /* 0x00000000000cb947 */ /* 0x000fec0003800000 */
[----:B------:R-:W-:Y:S01]  /*0870*/  UCGABAR_WAIT ;  /* 0x0000000000007dc7 */ /* 0x000fe20008000000 */
[----:B------:R-:W-:Y:S01]  /*0880*/  CCTL.IVALL ;  /* 0x00000000ff00798f */ /* 0x000fe20002000000 */
[----:B------:R-:W-:Y:S05]  /*0890*/  BRA `(.L_x_6) ;  /* 0x0000000000047947 */ /* 0x000fea0003800000 */
.L_x_5:
[----:B------:R-:W-:Y:S06]  /*08a0*/  BAR.SYNC.DEFER_BLOCKING 0x0 ;  /* 0x0000000000007b1d */ /* 0x000fec0000010000 */
.L_x_6:
[----:B------:R-:W-:Y:S05]  /*08b0*/  @!P2 BRA `(.L_x_7) ;  /* 0x000000740088a947 */ /* 0x000fea0003800000 */
[----:B------:R-:W-:-:S13]  /*08c0*/  ISETP.GT.U32.AND P1, PT, R10, 0x1, PT ;  /* 0x000000010a00780c */ /* 0x000fda0003f24070 */
[----:B0-----:R-:W-:Y:S05]  /*08d0*/  @P1 EXIT ;  /* 0x000000000000194d */ /* 0x001fea0003800000 */
[----:B------:R-:W-:Y:S01]  /*08e0*/  ULDC.64 UR4, c[0x0][0x650] ;  /* 0x0001940000047ab9 */ /* 0x000fe20000000a00 */
[----:B------:R-:W-:Y:S01]  /*08f0*/  PRMT R14, RZ, 0x7610, R14 ;  /* 0x00007610ff0e7816 */ /* 0x000fe2000000000e */
[----:B------:R-:W-:Y:S01]  /*0900*/  IMAD.MOV.U32 R10, RZ, RZ, -0x1 ;  /* 0xffffffffff0a7424 */ /* 0x000fe200078e00ff */
[----:B------:R-:W-:Y:S01]  /*0910*/  ISETP.GE.U32.AND P1, PT, R2, UR4, PT ;  /* 0x0000000402007c0c */ /* 0x000fe2000bf26070 */
[----:B------:R-:W-:Y:S02]  /*0920*/  IMAD.MOV.U32 R7, RZ, RZ, -0x1 ;  /* 0xffffffffff077424 */ /* 0x000fe400078e00ff */
[----:B------:R-:W-:Y:S01]  /*0930*/  IMAD.MOV.U32 R6, RZ, RZ, -0x1 ;  /* 0xffffffffff067424 */ /* 0x000fe200078e00ff */
[----:B------:R-:W-:-:S13]  /*0940*/  ISETP.GE.U32.AND.EX P1, PT, R3, UR5, PT, P1 ;  /* 0x0000000503007c0c */ /* 0x000fda000bf26110 */
[----:B------:R-:W-:Y:S05]  /*0950*/  @P1 BRA `(.L_x_8) ;  /* 0x0000000400281947 */ /* 0x000fea0003800000 */
[----:B------:R-:W0:Y:S01]  /*0960*/  LDC.64 R22, c[0x0][0x628] ;  /* 0x00018a00ff167b82 */ /* 0x000e220000000a00 */
[----:B------:R-:W-:Y:S02]  /*0970*/  IMAD.MOV.U32 R6, RZ, RZ, R2 ;  /* 0x000000ffff067224 */ /* 0x000fe400078e0002 */
[----:B------:R-:W-:-:S05]  /*0980*/  IMAD.MOV.U32 R7, RZ, RZ, R3 ;  /* 0x000000ffff077224 */ /* 0x000fca00078e0003 */
[----:B------:R-:W1:Y:S08]  /*0990*/  LDC R10, c[0x0][0x630] ;  /* 0x00018c00ff0a7b82 */ /* 0x000e700000000800 */
[----:B------:R-:W2:Y:S01]  /*09a0*/  LDC.64 R24, c[0x0][0x620] ;  /* 0x00018800ff187b82 */ /* 0x000ea20000000a00 */
[----:B0-----:R-:W-:-:S04]  /*09b0*/  ISETP.NE.U32.AND P1, PT, R22, RZ, PT ;  /* 0x000000ff1600720c */ /* 0x001fc80003f25070 */
[----:B------:R-:W-:-:S13]  /*09c0*/  ISETP.NE.AND.EX P1, PT, R23, RZ, PT, P1 ;  /* 0x000000ff1700720c */ /* 0x000fda0003f25310 */
[----:B-12---:R-:W-:Y:S05]  /*09d0*/  @!P1 BRA `(.L_x_9) ;  /* 0x0000000000289947 */ /* 0x006fea0003800000 */
[----:B------:R-:W0:Y:S02]  /*09e0*/  LDC R15, c[0x0][0x634] ;  /* 0x00018d00ff0f7b82 */ /* 0x000e240000000800 */
[----:B0-----:R-:W-:-:S05]  /*09f0*/  IADD3 R15, P1, R2, R15, RZ ;  /* 0x0000000f020f7210 */ /* 0x001fca0007f3e0ff */
[----:B------:R-:W-:-:S04]  /*0a00*/  IMAD.X R17, RZ, RZ, R3, P1 ;  /* 0x000000ffff117224 */ /* 0x000fc800008e0603 */
[----:B------:R-:W-:-:S04]  /*0a10*/  IMAD.WIDE.U32 R6, R17, R22, RZ ;  /* 0x0000001611067225 */ /* 0x000fc800078e00ff */
[----:B------:R-:W-:-:S04]  /*0a20*/  IMAD.WIDE.U32 R12, P1, R15, R23, R6 ;  /* 0x000000170f0c7225 */ /* 0x000fc80007820006 */
[----:B------:R-:W-:-:S04]  /*0a30*/  IMAD.WIDE.U32 R6, R15, R22, RZ ;  /* 0x000000160f067225 */ /* 0x000fc800078e00ff */
[----:B------:R-:W-:Y:S01]  /*0a40*/  IMAD.X R15, RZ, RZ, RZ, P1 ;  /* 0x000000ffff0f7224 */ /* 0x000fe200008e06ff */
[----:B------:R-:W-:Y:S01]  /*0a50*/  IADD3 RZ, P1, R7, R12, RZ ;  /* 0x0000000c07ff7210 */ /* 0x000fe20007f3e0ff */
[----:B------:R-:W-:-:S04]  /*0a60*/  IMAD.MOV.U32 R14, RZ, RZ, R13 ;  /* 0x000000ffff0e7224 */ /* 0x000fc800078e000d */
[----:B------:R-:W-:-:S08]  /*0a70*/  IMAD.WIDE.U32.X R6, R17, R23, R14, P1 ;  /* 0x0000001711067225 */ /* 0x000fd000008e040e */
.L_x_9:
[----:B------:R-:W0:Y:S01]  /*0a80*/  LDC.64 R22, c[0x0][0x640] ;  /* 0x00019000ff167b82 */ /* 0x000e220000000a00 */
[--C-:B------:R-:W-:Y:S01]  /*0a90*/  SHF.R.U64 R26, R6, R10, R7.reuse ;  /* 0x0000000a061a7219 */ /* 0x100fe20000001207 */
[----:B------:R-:W-:Y:S01]  /*0aa0*/  IMAD R20, R19, R20, R8 ;  /* 0x0000001413147224 */ /* 0x000fe200078e0208 */
[----:B------:R-:W-:Y:S01]  /*0ab0*/  SHF.R.U32.HI R6, RZ, R10, R7 ;  /* 0x0000000aff067219 */ /* 0x000fe20000011607 */
[----:B------:R-:W-:Y:S01]  /*0ac0*/  IMAD.MOV.U32 R19, RZ, RZ, 0x1 ;  /* 0x00000001ff137424 */ /* 0x000fe200078e00ff */
[----:B------:R-:W-:-:S03]  /*0ad0*/  IADD3 R9, P1, RZ, -R26, RZ ;  /* 0x8000001aff097210 */ /* 0x000fc60007f3e0ff */
[----:B------:R-:W1:Y:S02]  /*0ae0*/  LDC R12, c[0x0][0x618] ;  /* 0x00018600ff0c7b82 */ /* 0x000e640000000800 */
[----:B------:R-:W-:-:S04]  /*0af0*/  IMAD.X R7, RZ, RZ, ~R6, P1 ;  /* 0x000000ffff077224 */ /* 0x000fc800008e0e06 */
[-C--:B------:R-:W-:Y:S02]  /*0b00*/  IMAD R10, R7, R24.reuse, RZ ;  /* 0x00000018070a7224 */ /* 0x080fe400078e02ff */
[----:B------:R-:W2:Y:S01]  /*0b10*/  LDC R16, c[0x0][0x608] ;  /* 0x00018200ff107b82 */ /* 0x000ea20000000800 */
[----:B------:R-:W-:-:S04]  /*0b20*/  IMAD.WIDE.U32 R6, R9, R24, R2 ;  /* 0x0000001809067225 */ /* 0x000fc800078e0002 */
[----:B------:R-:W-:-:S03]  /*0b30*/  IMAD R9, R9, R25, R10 ;  /* 0x0000001909097224 */ /* 0x000fc600078e020a */
[----:B------:R-:W3:Y:S01]  /*0b40*/  LDC R18, c[0x0][0x658] ;  /* 0x00019600ff127b82 */ /* 0x000ee20000000800 */
[----:B------:R-:W-:Y:S01]  /*0b50*/  IMAD.IADD R7, R7, 0x1, R9 ;  /* 0x0000000107077824 */ /* 0x000fe200078e0209 */
[----:B0-----:R-:W-:Y:S01]  /*0b60*/  ISETP.NE.U32.AND P1, PT, R22, RZ, PT ;  /* 0x000000ff1600720c */ /* 0x001fe20003f25070 */
[----:B------:R-:W-:-:S03]  /*0b70*/  IMAD.MOV.U32 R9, RZ, RZ, -0x1 ;  /* 0xffffffffff097424 */ /* 0x000fc600078e00ff */
[----:B------:R-:W-:Y:S02]  /*0b80*/  ISETP.NE.AND.EX P1, PT, R23, RZ, PT, P1 ;  /* 0x000000ff1700720c */ /* 0x000fe40003f25310 */
[----:B------:R-:W0:Y:S01]  /*0b90*/  LDC R17, c[0x0][0x600] ;  /* 0x00018000ff117b82 */ /* 0x000e220000000800 */
[-CC-:B-1----:R-:W-:Y:S02]  /*0ba0*/  SHF.R.U64 R14, R6, R12.reuse, R7.reuse ;  /* 0x0000000c060e7219 */ /* 0x182fe40000001207 */
[----:B------:R-:W-:-:S05]  /*0bb0*/  SHF.R.U32.HI R7, RZ, R12, R7 ;  /* 0x0000000cff077219 */ /* 0x000fca0000011607 */
[----:B------:R-:W1:Y:S01]  /*0bc0*/  LDC R21, c[0x0][0x648] ;  /* 0x00019200ff157b82 */ /* 0x000e620000000800 */
[-CC-:B--2---:R-:W-:Y:S02]  /*0bd0*/  SHF.R.U64 R27, R14, R16.reuse, R7.reuse ;  /* 0x000000100e1b7219 */ /* 0x184fe40000001207 */
[----:B------:R-:W-:-:S05]  /*0be0*/  SHF.R.U32.HI R7, RZ, R16, R7 ;  /* 0x00000010ff077219 */ /* 0x000fca0000011607 */
[----:B------:R-:W2:Y:S01]  /*0bf0*/  LDC R25, c[0x0][0x638] ;  /* 0x00018e00ff197b82 */ /* 0x000ea20000000800 */
[-C--:B---3--:R-:W-:Y:S02]  /*0c00*/  SHF.L.U32 R6, R9, R18.reuse, RZ ;  /* 0x0000001209067219 */ /* 0x088fe400000006ff */
[--C-:B------:R-:W-:Y:S02]  /*0c10*/  SHF.R.U64 R16, R27, R18, R7.reuse ;  /* 0x000000121b107219 */ /* 0x100fe40000001207 */
[----:B------:R-:W-:Y:S02]  /*0c20*/  LOP3.LUT R10, RZ, R6, RZ, 0x33, !PT ;  /* 0x00000006ff0a7212 */ /* 0x000fe400078e33ff */
[----:B------:R-:W-:Y:S01]  /*0c30*/  SHF.R.U32.HI R7, RZ, R18, R7 ;  /* 0x00000012ff077219 */ /* 0x000fe20000011607 */
[----:B------:R-:W3:Y:S01]  /*0c40*/  LDC R24, c[0x0][0x610] ;  /* 0x00018400ff187b82 */ /* 0x000ee20000000800 */
[----:B------:R-:W-:Y:S01]  /*0c50*/  IMAD.MOV.U32 R6, RZ, RZ, R16 ;  /* 0x000000ffff067224 */ /* 0x000fe200078e0010 */
[----:B------:R-:W-:Y:S06]  /*0c60*/  @!P1 BRA `(.L_x_10) ;  /* 0x0000000000289947 */ /* 0x000fec0003800000 */
[----:B------:R-:W4:Y:S02]  /*0c70*/  LDC R13, c[0x0][0x64c] ;  /* 0x00019300ff0d7b82 */ /* 0x000f240000000800 */
[----:B----4-:R-:W-:-:S05]  /*0c80*/  IADD3 R13, P1, R16, R13, RZ ;  /* 0x0000000d100d7210 */ /* 0x010fca0007f3e0ff */
        /* <DEDUP_REMOVED lines=8> */
.L_x_10:
[----:B-1----:R-:W-:Y:S01]  /*0d10*/  SHF.R.U64 R8, R6, R21, R7 ;  /* 0x0000001506087219 */ /* 0x002fe20000001207 */
[----:B0-----:R-:W-:Y:S01]  /*0d20*/  VIADD R9, R17, 0xffffffff ;  /* 0xffffffff11097836 */ /* 0x001fe20000000000 */
[----:B------:R-:W-:Y:S02]  /*0d30*/  SHF.L.U32 R6, R19, R18, RZ ;  /* 0x0000001213067219 */ /* 0x000fe400000006ff */
[----:B------:R-:W-:Y:S01]  /*0d40*/  LOP3.LUT R7, R27, R10, RZ, 0xc0, !PT ;  /* 0x0000000a1b077212 */ /* 0x000fe200078ec0ff */
[----:B------:R-:W-:Y:S01]  /*0d50*/  IMAD.MOV R10, RZ, RZ, -R8 ;  /* 0x000000ffff0a7224 */ /* 0x000fe200078e0a08 */
[----:B------:R-:W-:Y:S02]  /*0d60*/  SEL R11, R11, R20, !P4 ;  /* 0x000000140b0b7207 */ /* 0x000fe40006000000 */
[----:B------:R-:W-:Y:S01]  /*0d70*/  LOP3.LUT R9, R14, R9, RZ, 0xc0, !PT ;  /* 0x000000090e097212 */ /* 0x000fe200078ec0ff */
[----:B------:R-:W-:Y:S02]  /*0d80*/  IMAD R8, R6, R8, R7 ;  /* 0x0000000806087224 */ /* 0x000fe400078e0207 */
[----:B--2---:R-:W-:-:S02]  /*0d90*/  IMAD R6, R10, R25, R16 ;  /* 0x000000190a067224 */ /* 0x004fc400078e0210 */
[----:B---3--:R-:W-:Y:S02]  /*0da0*/  IMAD R11, R8, R24, R11 ;  /* 0x00000018080b7224 */ /* 0x008fe400078e020b */
[----:B------:R-:W-:Y:S02]  /*0db0*/  IMAD R6, R6, R17, R9 ;  /* 0x0000001106067224 */ /* 0x000fe400078e0209 */
[----:B------:R-:W-:-:S03]  /*0dc0*/  IMAD.MOV.U32 R14, RZ, RZ, 0x1 ;  /* 0x00000001ff0e7424 */ /* 0x000fc600078e00ff */
[----:B------:R-:W-:Y:S02]  /*0dd0*/  SEL R7, R6, R11, !P4 ;  /* 0x0000000b06077207 */ /* 0x000fe40006000000 */
[----:B------:R-:W-:Y:S01]  /*0de0*/  SEL R10, R11, R6, !P4 ;  /* 0x000000060b0a7207 */ /* 0x000fe20006000000 */
[----:B------:R-:W-:-:S07]  /*0df0*/  IMAD.MOV.U32 R6, RZ, RZ, R26 ;  /* 0x000000ffff067224 */ /* 0x000fce00078e001a */
.L_x_8:
[----:B------:R-:W-:-:S08]  /*0e00*/  NOP ;  /* 0x0000000000007918 */ /* 0x000fd00000000000 */
[----:B------:R-:W0:Y:S02]  /*0e10*/  USETMAXREG.TRY_ALLOC.CTAPOOL UP0, 0xe8 ;  /* 0x000000e8000079c8 */ /* 0x000e240008000600 */
[----:B0-----:R-:W-:-:S13]  /*0e20*/  PLOP3.LUT P1, PT, PT, PT, UP0, 0x80, 0x0 ;  /* 0x000000000000781c */ /* 0x001fda0003f2f008 */
[----:B------:R-:W-:Y:S05]  /*0e30*/  @!P1 BRA `(.L_x_8) ;  /* 0xfffffffc00f09947 */ /* 0x000fea000383ffff */
[----:B------:R-:W-:Y:S01]  /*0e40*/  ULDC.64 UR4, c[0x0][0x598] ;  /* 0x0001660000047ab9 */ /* 0x000fe20000000a00 */
[----:B------:R-:W-:Y:S01]  /*0e50*/  ULDC.64 UR18, c[0x0][0x208] ;  /* 0x0000820000127ab9 */ /* 0x000fe20000000a00 */
[----:B------:R-:W-:-:S04]  /*0e60*/  ISETP.NE.U32.AND P1, PT, RZ, UR4, PT ;  /* 0x00000004ff007c0c */ /* 0x000fc8000bf25070 */
[----:B------:R-:W-:-:S13]  /*0e70*/  ISETP.NE.AND.EX P1, PT, RZ, UR5, PT, P1 ;  /* 0x00000005ff007c0c */ /* 0x000fda000bf25310 */
[----:B------:R-:W-:Y:S05]  /*0e80*/  @!P1 BRA `(.L_x_11) ;  /* 0x00000000001c9947 */ /* 0x000fea0003800000 */
[----:B------:R-:W0:Y:S02]  /*0e90*/  LDC.64 R8, c[0x0][0x598] ;  /* 0x00016600ff087b82 */ /* 0x000e240000000a00 */
[----:B0-----:R-:W2:Y:S02]  /*0ea0*/  LDG.E.64 R8, desc[UR18][R8.64] ;  /* 0x0000001208087981 */ /* 0x001ea4000c1e1b00 */
[----:B--2---:R-:W-:-:S04]  /*0eb0*/  ISETP.NE.U32.AND P1, PT, R8, RZ, PT ;  /* 0x000000ff0800720c */ /* 0x004fc80003f25070 */
[----:B------:R-:W-:-:S13]  /*0ec0*/  ISETP.NE.AND.EX P1, PT, R9, RZ, PT, P1 ;  /* 0x000000ff0900720c */ /* 0x000fda0003f25310 */
[----:B------:R-:W-:Y:S05]  /*0ed0*/  @!P1 BRA `(.L_x_11) ;  /* 0x0000000000089947 */ /* 0x000fea0003800000 */
[----:B------:R0:W5:Y:S01]  /*0ee0*/  LD.E R8, desc[UR18][R8.64] ;  /* 0x0000001208087980 */ /* 0x000162000c101900 */
[----:B------:R-:W-:Y:S05]  /*0ef0*/  BRA `(.L_x_12) ;  /* 0x0000000000207947 */ /* 0x000fea0003800000 */
.L_x_11:
[----:B------:R-:W-:Y:S02]  /*0f00*/  ULDC.64 UR4, c[0x0][0x588] ;  /* 0x0001620000047ab9 */ /* 0x000fe40000000a00 */
[----:B------:R-:W-:-:S04]  /*0f10*/  ISETP.NE.U32.AND P1, PT, RZ, UR4, PT ;  /* 0x00000004ff007c0c */ /* 0x000fc8000bf25070 */
[----:B------:R-:W-:-:S13]  /*0f20*/  ISETP.NE.AND.EX P1, PT, RZ, UR5, PT, P1 ;  /* 0x00000005ff007c0c */ /* 0x000fda000bf25310 */
[----:B------:R-:W-:Y:S05]  /*0f30*/  @!P1 BRA `(.L_x_13) ;  /* 0x00000000000c9947 */ /* 0x000fea0003800000 */
[----:B------:R-:W0:Y:S02]  /*0f40*/  LDC.64 R8, c[0x0][0x588] ;  /* 0x00016200ff087b82 */ /* 0x000e240000000a00 */
[----:B0-----:R1:W5:Y:S01]  /*0f50*/  LDG.E R8, desc[UR18][R8.64] ;  /* 0x0000001208087981 */ /* 0x001362000c1e1900 */
[----:B------:R-:W-:Y:S05]  /*0f60*/  BRA `(.L_x_12) ;  /* 0x0000000000047947 */ /* 0x000fea0003800000 */
.L_x_13:
[----:B------:R-:W2:Y:S02]  /*0f70*/  LDC R8, c[0x0][0x580] ;  /* 0x00016000ff087b82 */ /* 0x000ea40000000800 */
.L_x_12:
[----:B------:R-:W-:Y:S02]  /*0f80*/  ULDC.64 UR4, c[0x0][0x5a0] ;  /* 0x0001680000047ab9 */ /* 0x000fe40000000a00 */
[----:B------:R-:W-:-:S04]  /*0f90*/  ISETP.NE.U32.AND P1, PT, RZ, UR4, PT ;  /* 0x00000004ff007c0c */ /* 0x000fc8000bf25070 */
[----:B------:R-:W-:-:S13]  /*0fa0*/  ISETP.NE.AND.EX P1, PT, RZ, UR5, PT, P1 ;  /* 0x00000005ff007c0c */ /* 0x000fda000bf25310 */
[----:B------:R-:W-:Y:S05]  /*0fb0*/  @!P1 BRA `(.L_x_14) ;  /* 0x00000000001c9947 */ /* 0x000fea0003800000 */
[----:B------:R-:W3:Y:S02]  /*0fc0*/  LDC.64 R12, c[0x0][0x5a0] ;  /* 0x00016800ff0c7b82 */ /* 0x000ee40000000a00 */
[----:B---3--:R-:W3:Y:S02]  /*0fd0*/  LDG.E.64 R12, desc[UR18][R12.64] ;  /* 0x000000120c0c7981 */ /* 0x008ee4000c1e1b00 */
[----:B---3--:R-:W-:-:S04]  /*0fe0*/  ISETP.NE.U32.AND P1, PT, R12, RZ, PT ;  /* 0x000000ff0c00720c */ /* 0x008fc80003f25070 */
[----:B------:R-:W-:-:S13]  /*0ff0*/  ISETP.NE.AND.EX P1, PT, R13, RZ, PT, P1 ;  /* 0x000000ff0d00720c */ /* 0x000fda0003f25310 */
[----:B------:R-:W-:Y:S05]  /*1000*/  @!P1 BRA `(.L_x_14) ;  /* 0x0000000000089947 */ /* 0x000fea0003800000 */
[----:B01----:R0:W5:Y:S01]  /*1010*/  LD.E R9, desc[UR18][R12.64] ;  /* 0x000000120c097980 */ /* 0x003162000c101900 */
[----:B------:R-:W-:Y:S05]  /*1020*/  BRA `(.L_x_15) ;  /* 0x0000000000207947 */ /* 0x000fea0003800000 */
.L_x_14:
[----:B------:R-:W-:Y:S02]  /*1030*/  ULDC.64 UR4, c[0x0][0x590] ;  /* 0x0001640000047ab9 */ /* 0x000fe40000000a00 */
[----:B------:R-:W-:-:S04]  /*1040*/  ISETP.NE.U32.AND P1, PT, RZ, UR4, PT ;  /* 0x00000004ff007c0c */ /* 0x000fc8000bf25070 */
[----:B------:R-:W-:-:S13]  /*1050*/  ISETP.NE.AND.EX P1, PT, RZ, UR5, PT, P1 ;  /* 0x00000005ff007c0c */ /* 0x000fda000bf25310 */
[----:B------:R-:W-:Y:S05]  /*1060*/  @!P1 BRA `(.L_x_16) ;  /* 0x00000000000c9947 */ /* 0x000fea0003800000 */
[----:B------:R-:W0:Y:S02]  /*1070*/  LDC.64 R12, c[0x0][0x590] ;  /* 0x00016400ff0c7b82 */ /* 0x000e240000000a00 */
[----:B01----:R1:W5:Y:S01]  /*1080*/  LDG.E R9, desc[UR18][R12.64] ;  /* 0x000000120c097981 */ /* 0x003362000c1e1900 */
[----:B------:R-:W-:Y:S05]  /*1090*/  BRA `(.L_x_15) ;  /* 0x0000000000047947 */ /* 0x000fea0003800000 */
.L_x_16:
[----:B01----:R-:W3:Y:S02]  /*10a0*/  LDC R9, c[0x0][0x584] ;  /* 0x00016100ff097b82 */ /* 0x003ee40000000800 */
.L_x_15:
[----:B------:R-:W-:-:S13]  /*10b0*/  LOP3.LUT P1, RZ, R14, 0xff, RZ, 0xc0, !PT ;  /* 0x000000ff0eff7812 */ /* 0x000fda000782c0ff */
[----:B------:R-:W-:Y:S05]  /*10c0*/  @!P1 EXIT ;  /* 0x000000000000994d */ /* 0x000fea0003800000 */
[----:B------:R-:W-:Y:S01]  /*10d0*/  ULDC UR4, c[0x0][0x28c] ;  /* 0x0000a30000047ab9 */ /* 0x000fe20000000800 */
[----:B------:R-:W-:Y:S01]  /*10e0*/  LOP3.LUT R144, R4, 0x1, RZ, 0xfc, !PT ;  /* 0x0000000104907812 */ /* 0x000fe200078efcff */
[----:B------:R-:W-:-:S04]  /*10f0*/  UIADD3 UR4, UR4, 0x1f, URZ ;  /* 0x0000001f04047890 */ /* 0x000fc8000fffe03f */
[----:B------:R-:W-:-:S04]  /*1100*/  USHF.R.S32.HI UR5, URZ, 0x1f, UR4 ;  /* 0x0000001f3f057899 */ /* 0x000fc80008011404 */
[----:B------:R-:W-:-:S03]  /*1110*/  ULEA.HI UR5, UR5, UR4, URZ, 0x5 ;  /* 0x0000000405057291 */ /* 0x000fc6000f8f283f */
[----:B------:R-:W-:Y:S01]  /*1120*/  UMOV UR4, URZ ;  /* 0x0000003f00047c82 */ /* 0x000fe20008000000 */
[----:B------:R-:W-:-:S03]  /*1130*/  USHF.R.S32.HI UR9, URZ, 0x5, UR5 ;  /* 0x000000053f097899 */ /* 0x000fc60008011405 */
[----:B------:R-:W-:-:S09]  /*1140*/  UMOV UR5, URZ ;  /* 0x0000003f00057c82 */ /* 0x000fd20008000000 */
.L_x_169:
[----:B------:R-:W-:Y:S01]  /*1150*/  LOP3.LUT R11, R0, 0x80, RZ, 0xc0, !PT ;  /* 0x00000080000b7812 */ /* 0x000fe200078ec0ff */
[----:B------:R-:W4:Y:S01]  /*1160*/  S2UR UR13, SR_CgaCtaId ;  /* 0x00000000000d79c3 */ /* 0x000f220000008800 */
[----:B------:R-:W-:Y:S01]  /*1170*/  UMOV UR12, 0x400 ;  /* 0x00000400000c7882 */ /* 0x000fe20000000000 */
[----:B------:R-:W-:Y:S01]  /*1180*/  UMOV UR6, URZ ;  /* 0x0000003f00067c82 */ /* 0x000fe20008000000 */
[----:B------:R-:W-:Y:S01]  /*1190*/  SHF.R.U32.HI R11, RZ, 0x7, R11 ;  /* 0x00000007ff0b7819 */ /* 0x000fe2000001160b */
[----:B------:R-:W-:Y:S01]  /*11a0*/  UMOV UR7, URZ ;  /* 0x0000003f00077c82 */ /* 0x000fe20008000000 */
[----:B------:R-:W-:Y:S01]  /*11b0*/  UMOV UR16, UR5 ;  /* 0x0000000500107c82 */ /* 0x000fe20008000000 */
[----:B------:R-:W-:Y:S02]  /*11c0*/  CS2R R18, SRZ ;  /* 0x0000000000127805 */ /* 0x000fe4000001ff00 */
[----:B------:R-:W-:Y:S01]  /*11d0*/  CS2R R16, SRZ ;  /* 0x0000000000107805 */ /* 0x000fe2000001ff00 */
[----:B01---5:R-:W0:Y:S01]  /*11e0*/  LDC R12, c[0x0][0x28c] ;  /* 0x0000a300ff0c7b82 */ /* 0x023e220000000800 */
[----:B------:R-:W1:Y:S01]  /*11f0*/  SHFL.IDX PT, R11, R11, RZ, 0x1f ;  /* 0x00001fff0b0b7589 */ /* 0x000e6200000e0000 */
[----:B------:R-:W-:-:S02]  /*1200*/  CS2R R20, SRZ ;  /* 0x0000000000147805 */ /* 0x000fc4000001ff00 */
[----:B------:R-:W-:Y:S02]  /*1210*/  CS2R R22, SRZ ;  /* 0x0000000000167805 */ /* 0x000fe4000001ff00 */
[----:B------:R-:W-:Y:S02]  /*1220*/  CS2R R88, SRZ ;  /* 0x0000000000587805 */ /* 0x000fe4000001ff00 */
[----:B------:R-:W-:Y:S02]  /*1230*/  CS2R R90, SRZ ;  /* 0x00000000005a7805 */ /* 0x000fe4000001ff00 */
[----:B------:R-:W-:Y:S02]  /*1240*/  CS2R R92, SRZ ;  /* 0x00000000005c7805 */ /* 0x000fe4000001ff00 */
[----:B------:R-:W-:Y:S02]  /*1250*/  CS2R R94, SRZ ;  /* 0x00000000005e7805 */ /* 0x000fe4000001ff00 */
        /* <DEDUP_REMOVED lines=16> */
[----:B0-----:R-:W-:Y:S02]  /*1360*/  ISETP.GE.AND P1, PT, R12, 0x1, PT ;  /* 0x000000010c00780c */ /* 0x001fe40003f26270 */
[----:B------:R-:W-:Y:S02]  /*1370*/  CS2R R128, SRZ ;  /* 0x0000000000807805 */ /* 0x000fe4000001ff00 */
[----:B-1----:R-:W-:-:S02]  /*1380*/  R2UR UR8, R11 ;  /* 0x000000000b0872ca */ /* 0x002fc400000e0000 */
[----:B------:R-:W-:Y:S02]  /*1390*/  CS2R R130, SRZ ;  /* 0x0000000000827805 */ /* 0x000fe4000001ff00 */
[----:B------:R-:W-:Y:S02]  /*13a0*/  CS2R R132, SRZ ;  /* 0x0000000000847805 */ /* 0x000fe4000001ff00 */
[----:B------:R-:W-:Y:S02]  /*13b0*/  CS2R R134, SRZ ;  /* 0x0000000000867805 */ /* 0x000fe4000001ff00 */
[----:B------:R-:W-:Y:S02]  /*13c0*/  CS2R R136, SRZ ;  /* 0x0000000000887805 */ /* 0x000fe4000001ff00 */
[----:B------:R-:W-:Y:S02]  /*13d0*/  CS2R R138, SRZ ;  /* 0x00000000008a7805 */ /* 0x000fe4000001ff00 */
[----:B------:R-:W-:-:S02]  /*13e0*/  CS2R R140, SRZ ;  /* 0x00000000008c7805 */ /* 0x000fc4000001ff00 */
[----:B------:R-:W-:Y:S01]  /*13f0*/  CS2R R142, SRZ ;  /* 0x00000000008e7805 */ /* 0x000fe2000001ff00 */
[----:B------:R-:W-:Y:S01]  /*1400*/  IMAD.U32 R15, RZ, RZ, UR4 ;  /* 0x00000004ff0f7e24 */ /* 0x000fe2000f8e00ff */
[----:B------:R-:W-:Y:S02]  /*1410*/  CS2R R56, SRZ ;  /* 0x0000000000387805 */ /* 0x000fe4000001ff00 */
[----:B------:R-:W-:Y:S02]  /*1420*/  CS2R R58, SRZ ;  /* 0x00000000003a7805 */ /* 0x000fe4000001ff00 */
[----:B------:R-:W-:Y:S02]  /*1430*/  CS2R R60, SRZ ;  /* 0x00000000003c7805 */ /* 0x000fe4000001ff00 */
[----:B------:R-:W-:Y:S01]  /*1440*/  CS2R R62, SRZ ;  /* 0x00000000003e7805 */ /* 0x000fe2000001ff00 */
[----:B------:R-:W-:Y:S01]  /*1450*/  ULEA.HI UR10, UR8, UR8, URZ, 0x1 ;  /* 0x00000008080a7291 */ /* 0x000fe2000f8f083f */
[----:B------:R-:W-:-:S02]  /*1460*/  CS2R R64, SRZ ;  /* 0x0000000000407805 */ /* 0x000fc4000001ff00 */
[----:B------:R-:W-:Y:S02]  /*1470*/  CS2R R66, SRZ ;  /* 0x0000000000427805 */ /* 0x000fe4000001ff00 */
[----:B------:R-:W-:Y:S01]  /*1480*/  CS2R R68, SRZ ;  /* 0x0000000000447805 */ /* 0x000fe2000001ff00 */
[----:B------:R-:W-:Y:S01]  /*1490*/  ULOP3.LUT UR11, UR10, 0x1ffffe, URZ, 0xc0, !UPT ;  /* 0x001ffffe0a0b7892 */ /* 0x000fe2000f8ec03f */
[----:B------:R-:W-:Y:S01]  /*14a0*/  CS2R R70, SRZ ;  /* 0x0000000000467805 */ /* 0x000fe2000001ff00 */
[----:B----4-:R-:W-:Y:S01]  /*14b0*/  ULEA UR10, UR13, UR12, 0x18 ;  /* 0x0000000c0d0a7291 */ /* 0x010fe2000f8ec03f */
[----:B------:R-:W-:Y:S01]  /*14c0*/  CS2R R72, SRZ ;  /* 0x0000000000487805 */ /* 0x000fe2000001ff00 */
[----:B------:R-:W-:Y:S01]  /*14d0*/  UIADD3 UR11, UR8, -UR11, URZ ;  /* 0x8000000b080b7290 */ /* 0x000fe2000fffe03f */
[----:B------:R-:W-:Y:S02]  /*14e0*/  CS2R R74, SRZ ;  /* 0x00000000004a7805 */ /* 0x000fe4000001ff00 */
[----:B------:R-:W-:Y:S01]  /*14f0*/  CS2R R76, SRZ ;  /* 0x00000000004c7805 */ /* 0x000fe2000001ff00 */
[----:B------:R-:W-:Y:S01]  /*1500*/  UMOV UR8, URZ ;  /* 0x0000003f00087c82 */ /* 0x000fe20008000000 */
[----:B------:R-:W-:Y:S01]  /*1510*/  ULEA UR11, UR11, UR10, 0xb ;  /* 0x0000000a0b0b7291 */ /* 0x000fe2000f8e583f */
[----:B------:R-:W-:-:S02]  /*1520*/  CS2R R78, SRZ ;  /* 0x00000000004e7805 */ /* 0x000fc4000001ff00 */
[----:B------:R-:W-:Y:S02]  /*1530*/  CS2R R80, SRZ ;  /* 0x0000000000507805 */ /* 0x000fe4000001ff00 */
[----:B------:R-:W-:Y:S01]  /*1540*/  CS2R R82, SRZ ;  /* 0x0000000000527805 */ /* 0x000fe2000001ff00 */
[----:B------:R-:W-:Y:S01]  /*1550*/  UIADD3 UR11, UR11, 0x100, URZ ;  /* 0x000001000b0b7890 */ /* 0x000fe2000fffe03f */
[----:B------:R-:W-:Y:S02]  /*1560*/  CS2R R84, SRZ ;  /* 0x0000000000547805 */ /* 0x000fe4000001ff00 */
[----:B------:R-:W-:Y:S02]  /*1570*/  CS2R R86, SRZ ;  /* 0x0000000000567805 */ /* 0x000fe4000001ff00 */
[----:B--2---:R-:W-:Y:S01]  /*1580*/  CS2R R24, SRZ ;  /* 0x0000000000187805 */ /* 0x004fe2000001ff00 */
[----:B------:R-:W-:Y:S01]  /*1590*/  USHF.R.U32.HI UR11, URZ, 0x4, UR11 ;  /* 0x000000043f0b7899 */ /* 0x000fe2000801160b */
[----:B------:R-:W-:-:S02]  /*15a0*/  CS2R R26, SRZ ;  /* 0x00000000001a7805 */ /* 0x000fc4000001ff00 */
[----:B------:R-:W-:Y:S02]  /*15b0*/  CS2R R28, SRZ ;  /* 0x00000000001c7805 */ /* 0x000fe4000001ff00 */
[----:B------:R-:W-:Y:S01]  /*15c0*/  CS2R R30, SRZ ;  /* 0x00000000001e7805 */ /* 0x000fe2000001ff00 */
[----:B------:R-:W-:Y:S01]  /*15d0*/  ULOP3.LUT UR11, UR11, 0x3fff, URZ, 0xc0, !UPT ;  /* 0x00003fff0b0b7892 */ /* 0x000fe2000f8ec03f */
        /* <DEDUP_REMOVED lines=11> */
[----:B------:R-:W-:Y:S01]  /*1690*/  CS2R R54, SRZ ;  /* 0x0000000000367805 */ /* 0x000fe2000001ff00 */
[----:B------:R-:W-:Y:S06]  /*16a0*/  @!P1 BRA `(.L_x_17) ;  /* 0x00000008002c9947 */ /* 0x000fec0003800000 */
[----:B------:R-:W-:-:S13]  /*16b0*/  ISETP.NE.AND P2, PT, R144, 0x3, PT ;  /* 0x000000039000780c */ /* 0x000fda0003f45270 */
[----:B------:R-:W-:Y:S05]  /*16c0*/  @!P2 BRA `(.L_x_18) ;  /* 0x000000000004a947 */ /* 0x000fea0003800000 */
[----:B------:R-:W-:Y:S01]  /*16d0*/  BPT.TRAP 0x1 ;  /* 0x000000040000795c */ /* 0x000fe20000300000 */
.L_x_18:
[----:B------:R-:W-:Y:S01]  /*16e0*/  ULEA UR7, UR5, UR10, 0x3 ;  /* 0x0000000a05077291 */ /* 0x000fe2000f8e183f */
[----:B------:R-:W-:-:S05]  /*16f0*/  IMAD.U32 R11, RZ, RZ, UR4 ;  /* 0x00000004ff0b7e24 */ /* 0x000fca000f8e00ff */
[----:B------:R-:W-:-:S04]  /*1700*/  SHF.L.U32 R11, R11, 0x1f, RZ ;  /* 0x0000001f0b0b7819 */ /* 0x000fc800000006ff */
[----:B------:R0:W1:Y:S01]  /*1710*/  SYNCS.PHASECHK.TRANS64.TRYWAIT P1, [UR7], R11 ;  /* 0x0000000bff0075a7 */ /* 0x0000620008020147 */
[----:B------:R-:W-:Y:S05]  /*1720*/  @!P2 BRA `(.L_x_19) ;  /* 0x000000000004a947 */ /* 0x000fea0003800000 */
[----:B------:R-:W-:Y:S01]  /*1730*/  BPT.TRAP 0x1 ;  /* 0x000000040000795c */ /* 0x000fe20000300000 */
.L_x_19:
[----:B------:R-:W-:Y:S01]  /*1740*/  UMOV UR6, 0x1 ;  /* 0x0000000100067882 */ /* 0x000fe20000000000 */
[----:B------:R-:W-:Y:S01]  /*1750*/  IMAD.MOV.U32 R18, RZ, RZ, RZ ;  /* 0x000000ffff127224 */ /* 0x000fe200078e00ff */
[----:B-1----:R-:W-:Y:S06]  /*1760*/  @P1 BRA `(.L_x_20) ;  /* 0x0000000000081947 */ /* 0x002fec0003800000 */
[----:B------:R-:W1:Y:S02]  /*1770*/  SYNCS.PHASECHK.TRANS64.TRYWAIT P1, [UR7], R11 ;  /* 0x0000000bff0075a7 */ /* 0x000e640008020147 */
[----:B-1----:R-:W-:Y:S05]  /*1780*/  @!P1 BRA `(.L_x_21) ;  /* 0x0000007c00309947 */ /* 0x002fea0003800000 */
.L_x_20:
[----:B------:R-:W-:Y:S01]  /*1790*/  UIADD3 UR7, UR10, 0x8100, URZ ;  /* 0x000081000a077890 */ /* 0x000fe2000fffe03f */
[----:B------:R-:W-:Y:S01]  /*17a0*/  WARPGROUP.ARRIVE ;  /* 0x00000000000079c5 */ /* 0x000fe20000000000 */
[----:B------:R-:W-:Y:S01]  /*17b0*/  ULOP3.LUT UR12, UR11, 0x10000, URZ, 0xfc, !UPT ;  /* 0x000100000b0c7892 */ /* 0x000fe2000f8efc3f */
[----:B------:R-:W-:Y:S01]  /*17c0*/  IMAD.MOV.U32 R19, RZ, RZ, RZ ;  /* 0x000000ffff137224 */ /* 0x000fe200078e00ff */
[----:B------:R-:W-:Y:S01]  /*17d0*/  USHF.R.U32.HI UR7, URZ, 0x4, UR7 ;  /* 0x000000043f077899 */ /* 0x000fe20008011607 */
[----:B------:R-:W-:Y:S01]  /*17e0*/  CS2R R16, SRZ ;  /* 0x0000000000107805 */ /* 0x000fe2000001ff00 */
[----:B------:R-:W-:Y:S01]  /*17f0*/  ULEA UR12, UR5, UR12, 0x9 ;  /* 0x0000000c050c7291 */ /* 0x000fe2000f8e483f */
[----:B------:R-:W-:Y:S01]  /*1800*/  CS2R R20, SRZ ;  /* 0x0000000000147805 */ /* 0x000fe2000001ff00 */
[----:B------:R-:W-:Y:S01]  /*1810*/  ULOP3.LUT UR7, UR7, 0x3fff, URZ, 0xc0, !UPT ;  /* 0x00003fff07077892 */ /* 0x000fe2000f8ec03f */
[----:B------:R-:W-:Y:S01]  /*1820*/  CS2R R22, SRZ ;  /* 0x0000000000167805 */ /* 0x000fe2000001ff00 */
[----:B------:R-:W-:Y:S01]  /*1830*/  UMOV UR13, 0xc0000010 ;  /* 0xc0000010000d7882 */ /* 0x000fe20000000000 */
[----:B------:R-:W-:Y:S01]  /*1840*/  UMOV UR15, 0xc0000010 ;  /* 0xc0000010000f7882 */ /* 0x000fe20000000000 */
[----:B------:R-:W-:Y:S01]  /*1850*/  ULOP3.LUT UR7, UR7, 0x10000, URZ, 0xfc, !UPT ;  /* 0x0001000007077892 */ /* 0x000fe2000f8efc3f */
[----:B------:R-:W-:-:S02]  /*1860*/  CS2R R88, SRZ ;  /* 0x0000000000587805 */ /* 0x000fc4000001ff00 */
[----:B------:R-:W-:Y:S02]  /*1870*/  CS2R R90, SRZ ;  /* 0x00000000005a7805 */ /* 0x000fe4000001ff00 */
[----:B------:R-:W-:Y:S01]  /*1880*/  CS2R R92, SRZ ;  /* 0x00000000005c7805 */ /* 0x000fe2000001ff00 */
[----:B------:R-:W-:Y:S01]  /*1890*/  ULEA UR14, UR5, UR7, 0x7 ;  /* 0x00000007050e7291 */ /* 0x000fe2000f8e383f */
[----:B------:R-:W-:Y:S01]  /*18a0*/  CS2R R94, SRZ ;  /* 0x00000000005e7805 */ /* 0x000fe2000001ff00 */
[----:B------:R-:W-:Y:S01]  /*18b0*/  UIADD3 UR7, UR12, 0x100, URZ ;  /* 0x000001000c077890 */ /* 0x000fe2000fffe03f */
[----:B------:R-:W-:Y:S02]  /*18c0*/  CS2R R96, SRZ ;  /* 0x0000000000607805 */ /* 0x000fe4000001ff00 */
[----:B------:R-:W-:Y:S02]  /*18d0*/  CS2R R98, SRZ ;  /* 0x0000000000627805 */ /* 0x000fe4000001ff00 */
[----:B------:R-:W-:-:S02]  /*18e0*/  CS2R R100, SRZ ;  /* 0x0000000000647805 */ /* 0x000fc4000001ff00 */
[----:B------:R-:W-:Y:S02]  /*18f0*/  CS2R R102, SRZ ;  /* 0x0000000000667805 */ /* 0x000fe4000001ff00 */
[----:B------:R-:W-:Y:S02]  /*1900*/  CS2R R104, SRZ ;  /* 0x0000000000687805 */ /* 0x000fe4000001ff00 */
[----:B------:R-:W-:Y:S01]  /*1910*/  CS2R R106, SRZ ;  /* 0x00000000006a7805 */ /* 0x000fe2000001ff00 */
[----:B------:R-:W-:Y:S01]  /*1920*/  QGMMA.64x64x32.F32.E5M2.E5M2 R56, gdesc[UR12], RZ, !UPT ;  /* 0x00e000000c3879f3 */ /* 0x000fe2000c7038ff */
[----:B------:R-:W-:Y:S01]  /*1930*/  UMOV UR12, UR7 ;  /* 0x00000007000c7c82 */ /* 0x000fe20008000000 */
[----:B------:R-:W-:Y:S01]  /*1940*/  ULDC UR7, c[0x0][0x50c] ;  /* 0x0001430000077ab9 */ /* 0x000fe20000000800 */
[----:B------:R-:W-:Y:S01]  /*1950*/  UMOV UR13, 0xc0000010 ;  /* 0xc0000010000d7882 */ /* 0x000fe20000000000 */
[----:B------:R-:W-:Y:S01]  /*1960*/  UISETP.NE.AND UP0, UPT, UR7, 0x1, UPT ;  /* 0x000000010700788c */ /* 0x000fe2000bf05270 */
[----:B------:R-:W-:Y:S01]  /*1970*/  QGMMA.64x64x32.F32.E5M2.E5M2 R24, gdesc[UR12], RZ, !UPT, gsb0 ;  /* 0x00e000000c1879f3 */ /* 0x000fe2000c0038ff */
[----:B------:R-:W-:-:S02]  /*1980*/  CS2R R108, SRZ ;  /* 0x00000000006c7805 */ /* 0x000fc4000001ff00 */
[----:B------:R-:W-:Y:S01]  /*1990*/  CS2R R110, SRZ ;  /* 0x00000000006e7805 */ /* 0x000fe2000001ff00 */
[----:B------:R-:W-:Y:S01]  /*19a0*/  USEL UR7, URZ, 0x1, UP0 ;  /* 0x000000013f077887 */ /* 0x000fe20008000000 */
[----:B------:R-:W-:Y:S02]  /*19b0*/  CS2R R112, SRZ ;  /* 0x0000000000707805 */ /* 0x000fe4000001ff00 */
[----:B------:R-:W-:Y:S02]  /*19c0*/  CS2R R114, SRZ ;  /* 0x0000000000727805 */ /* 0x000fe4000001ff00 */
[----:B------:R-:W-:Y:S02]  /*19d0*/  CS2R R116, SRZ ;  /* 0x0000000000747805 */ /* 0x000fe4000001ff00 */
[----:B------:R-:W-:Y:S02]  /*19e0*/  CS2R R118, SRZ ;  /* 0x0000000000767805 */ /* 0x000fe4000001ff00 */
[----:B------:R-:W-:-:S02]  /*19f0*/  CS2R R120, SRZ ;  /* 0x0000000000787805 */ /* 0x000fc4000001ff00 */
[----:B------:R-:W-:Y:S02]  /*1a00*/  ISETP.NE.AND P1, PT, RZ, UR7, PT ;  /* 0x00000007ff007c0c */ /* 0x000fe4000bf25270 */
        /* <DEDUP_REMOVED lines=10> */
[----:B------:R-:W-:Y:S01]  /*1ab0*/  CS2R R142, SRZ ;  /* 0x00000000008e7805 */ /* 0x000fe2000001ff00 */
[----:B------:R-:W-:Y:S06]  /*1ac0*/  @!P1 BRA `(.L_x_22) ;  /* 0x0000000400089947 */ /* 0x000fec0003800000 */
[----:B------:R-:W-:Y:S02]  /*1ad0*/  WARPGROUP.DEPBAR.LE gsb0, 0x0 ;  /* 0x00008000000079c5 */ /* 0x000fe40000010000 */
[----:B------:R-:W-:-:S01]  /*1ae0*/  FADD R143, RZ, R56 ;  /* 0x00000038ff8f7221 */ /* 0x000fc20000000000 */
[----:B------:R-:W-:Y:S01]  /*1af0*/  FADD R142, RZ, R57 ;  /* 0x00000039ff8e7221 */ /* 0x000fe20000000000 */
        /* <DEDUP_REMOVED lines=62> */
[----:B------:R-:W-:-:S06]  /*1ee0*/  UMOV UR6, URZ ;  /* 0x0000003f00067c82 */ /* 0x000fcc0008000000 */
.L_x_22:
[----:B------:R-:W-:-:S04]  /*1ef0*/  UIADD3 UR16, UR5, 0x1, URZ ;  /* 0x0000000105107890 */ /* 0x000fc8000fffe03f */
[----:B------:R-:W-:-:S04]  /*1f00*/  UISETP.NE.AND UP0, UPT, UR16, 0x4, UPT ;  /* 0x000000041000788c */ /* 0x000fc8000bf05270 */
[----:B------:R-:W-:Y:S02]  /*1f10*/  USEL UR8, URZ, 0x1, UP0 ;  /* 0x000000013f087887 */ /* 0x000fe40008000000 */
[----:B------:R-:W-:Y:S02]  /*1f20*/  USEL UR16, UR16, URZ, UP0 ;  /* 0x0000003f10107287 */ /* 0x000fe40008000000 */
[----:B------:R-:W-:-:S06]  /*1f30*/  ULOP3.LUT UR8, UR4, UR8, URZ, 0x3c, !UPT ;  /* 0x0000000804087292 */ /* 0x000fcc000f8e3c3f */
[----:B------:R-:W-:Y:S01]  /*1f40*/  IMAD.U32 R15, RZ, RZ, UR8 ;  /* 0x00000008ff0f7e24 */ /* 0x000fe2000f8e00ff */
[----:B------:R-:W-:-:S06]  /*1f50*/  UMOV UR8, 0x1 ;  /* 0x0000000100087882 */ /* 0x000fcc0000000000 */
.L_x_17:
[----:B------:R-:W-:-:S04]  /*1f60*/  UISETP.LT.AND UP0, UPT, UR9, 0x1, UPT ;  /* 0x000000010900788c */ /* 0x000fc8000bf01270 */
[----:B------:R-:W-:-:S04]  /*1f70*/  USEL UR12, UR9, 0x1, UP0 ;  /* 0x00000001090c7887 */ /* 0x000fc80008000000 */
[----:B------:R-:W-:-:S04]  /*1f80*/  UIADD3 UR12, UR9, -UR12, URZ ;  /* 0x8000000c090c7290 */ /* 0x000fc8000fffe03f */
[----:B------:R-:W-:-:S06]  /*1f90*/  UISETP.GE.AND UP0, UPT, UR12, 0x1, UPT ;  /* 0x000000010c00788c */ /* 0x000fcc000bf06270 */
[----:B------:R-:W-:-:S13]  /*1fa0*/  PLOP3.LUT P1, PT, PT, PT, UP0, 0x80, 0x0 ;  /* 0x000000000000781c */ /* 0x000fda0003f2f008 */
[----:B------:R-:W-:Y:S05]  /*1fb0*/  @!P1 BRA `(.L_x_23) ;  /* 0x0000000800009947 */ /* 0x000fea0003800000 */
[----:B01----:R-:W-:Y:S01]  /*1fc0*/  IMAD.U32 R11, RZ, RZ, UR12 ;  /* 0x0000000cff0b7e24 */ /* 0x003fe2000f8e00ff */
[----:B------:R-:W-:Y:S01]  /*1fd0*/  ULDC UR17, c[0x0][0x50c] ;  /* 0x0001430000117ab9 */ /* 0x000fe20000000800 */
[----:B------:R-:W-:-:S07]  /*1fe0*/  IMAD.U32 R12, RZ, RZ, UR5 ;  /* 0x00000005ff0c7e24 */ /* 0x000fce000f8e00ff */
.L_x_31:
[----:B------:R-:W-:-:S13]  /*1ff0*/  ISETP.NE.AND P2, PT, R144, 0x3, PT ;  /* 0x000000039000780c */ /* 0x000fda0003f45270 */
[----:B0-----:R-:W-:Y:S05]  /*2000*/  @!P2 BRA `(.L_x_24) ;  /* 0x000000000004a947 */ /* 0x001fea0003800000 */
[----:B------:R-:W-:Y:S01]  /*2010*/  BPT.TRAP 0x1 ;  /* 0x000000040000795c */ /* 0x000fe20000300000 */
.L_x_24:
[----:B------:R-:W0:Y:S01]  /*2020*/  S2UR UR12, SR_CgaCtaId ;  /* 0x00000000000c79c3 */ /* 0x000e220000008800 */
[----:B------:R-:W-:Y:S01]  /*2030*/  UMOV UR10, 0x400 ;  /* 0x00000400000a7882 */ /* 0x000fe20000000000 */
[----:B------:R-:W-:Y:S01]  /*2040*/  SHF.L.U32 R13, R15, 0x1f, RZ ;  /* 0x0000001f0f0d7819 */ /* 0x000fe200000006ff */
[----:B0-----:R-:W-:-:S04]  /*2050*/  ULEA UR10, UR12, UR10, 0x18 ;  /* 0x0000000a0c0a7291 */ /* 0x001fc8000f8ec03f */
[----:B------:R-:W-:-:S09]  /*2060*/  ULEA UR12, UR16, UR10, 0x3 ;  /* 0x0000000a100c7291 */ /* 0x000fd2000f8e183f */
[----:B------:R0:W1:Y:S01]  /*2070*/  SYNCS.PHASECHK.TRANS64.TRYWAIT P1, [UR12], R13 ;  /* 0x0000000dff0075a7 */ /* 0x000062000802014c */
[----:B------:R-:W-:Y:S05]  /*2080*/  @!P2 BRA `(.L_x_25) ;  /* 0x000000000004a947 */ /* 0x000fea0003800000 */
[----:B------:R-:W-:Y:S01]  /*2090*/  BPT.TRAP 0x1 ;  /* 0x000000040000795c */ /* 0x000fe20000300000 */
.L_x_25:
[----:B-1----:R-:W-:Y:S05]  /*20a0*/  @P1 BRA `(.L_x_26) ;  /* 0x0000000000081947 */ /* 0x002fea0003800000 */
[----:B------:R-:W1:Y:S02]  /*20b0*/  SYNCS.PHASECHK.TRANS64.TRYWAIT P1, [UR12], R13 ;  /* 0x0000000dff0075a7 */ /* 0x000e64000802014c */
[----:B-1----:R-:W-:Y:S05]  /*20c0*/  @!P1 BRA `(.L_x_27) ;  /* 0x0000007000f89947 */ /* 0x002fea0003800000 */
.L_x_26:
[----:B------:R-:W-:Y:S01]  /*20d0*/  UIADD3 UR12, UR10, 0x8100, URZ ;  /* 0x000081000a0c7890 */ /* 0x000fe2000fffe03f */
[----:B------:R-:W-:Y:S01]  /*20e0*/  WARPGROUP.ARRIVE ;  /* 0x00000000000079c5 */ /* 0x000fe20000000000 */
[----:B------:R-:W-:Y:S02]  /*20f0*/  UISETP.NE.AND UP0, UPT, UR7, URZ, UPT ;  /* 0x0000003f0700728c */ /* 0x000fe4000bf05270 */
[----:B------:R-:W-:Y:S02]  /*2100*/  USHF.R.U32.HI UR12, URZ, 0x4, UR12 ;  /* 0x000000043f0c7899 */ /* 0x000fe4000801160c */
[----:B------:R-:W-:Y:S02]  /*2110*/  USEL UR8, UR8, URZ, !UP0 ;  /* 0x0000003f08087287 */ /* 0x000fe4000c000000 */
[----:B------:R-:W-:Y:S02]  /*2120*/  ULOP3.LUT UR7, UR12, 0x3fff, URZ, 0xc0, !UPT ;  /* 0x00003fff0c077892 */ /* 0x000fe4000f8ec03f */
[----:B------:R-:W-:-:S02]  /*2130*/  ULOP3.LUT UR12, UR11, 0x10000, URZ, 0xfc, !UPT ;  /* 0x000100000b0c7892 */ /* 0x000fc4000f8efc3f */
[----:B------:R-:W-:Y:S02]  /*2140*/  ULOP3.LUT UR7, UR7, 0x10000, URZ, 0xfc, !UPT ;  /* 0x0001000007077892 */ /* 0x000fe4000f8efc3f */
[----:B------:R-:W-:Y:S02]  /*2150*/  UISETP.NE.U32.AND UP0, UPT, UR8, URZ, UPT ;  /* 0x0000003f0800728c */ /* 0x000fe4000bf05070 */
[----:B------:R-:W-:Y:S02]  /*2160*/  ULEA UR12, UR16, UR12, 0x9 ;  /* 0x0000000c100c7291 */ /* 0x000fe4000f8e483f */
[----:B------:R-:W-:Y:S02]  /*2170*/  ULEA UR14, UR16, UR7, 0x7 ;  /* 0x00000007100e7291 */ /* 0x000fe4000f8e383f */
[----:B------:R-:W-:Y:S01]  /*2180*/  UIADD3 UR7, UR12, 0x100, URZ ;  /* 0x000001000c077890 */ /* 0x000fe2000fffe03f */
[----:B------:R-:W-:Y:S01]  /*2190*/  UMOV UR13, 0xc0000010 ;  /* 0xc0000010000d7882 */ /* 0x000fe20000000000 */
[----:B------:R-:W-:Y:S01]  /*21a0*/  UMOV UR15, 0xc0000010 ;  /* 0xc0000010000f7882 */ /* 0x000fe20000000000 */
[----:B------:R-:W-:-:S04]  /*21b0*/  UIADD3 UR6, UR6, 0x1, URZ ;  /* 0x0000000106067890 */ /* 0x000fc8000fffe03f */
[----:B------:R-:W-:Y:S01]  /*21c0*/  QGMMA.64x64x32.F32.E5M2.E5M2 R56, gdesc[UR12], R56, UP0 ;  /* 0x00e000000c3879f3 */ /* 0x000fe2000bf03838 */
[----:B------:R-:W-:Y:S01]  /*21d0*/  UMOV UR12, UR7 ;  /* 0x00000007000c7c82 */ /* 0x000fe20008000000 */
[----:B------:R-:W-:Y:S02]  /*21e0*/  UMOV UR13, 0xc0000010 ;  /* 0xc0000010000d7882 */ /* 0x000fe40000000000 */
[----:B------:R-:W-:Y:S01]  /*21f0*/  QGMMA.64x64x32.F32.E5M2.E5M2 R24, gdesc[UR12], R24, UP0, gsb0 ;  /* 0x00e000000c1879f3 */ /* 0x000fe2000b803818 */
[----:B------:R-:W-:-:S04]  /*2200*/  UISETP.NE.AND UP0, UPT, UR6, UR17, UPT ;  /* 0x000000110600728c */ /* 0x000fc8000bf05270 */
[----:B------:R-:W-:-:S06]  /*2210*/  USEL UR7, URZ, 0x1, UP0 ;  /* 0x000000013f077887 */ /* 0x000fcc0008000000 */
[----:B------:R-:W-:Y:S01]  /*2220*/  ISETP.NE.AND P1, PT, RZ, UR7, PT ;  /* 0x00000007ff007c0c */ /* 0x000fe2000bf25270 */
[----:B------:R-:W-:-:S12]  /*2230*/  WARPGROUP.DEPBAR.LE gsb0, 0x1 ;  /* 0x00008000000079c5 */ /* 0x000fd80000010100 */
[----:B------:R-:W-:Y:S05]  /*2240*/  @!P1 BRA `(.L_x_28) ;  /* 0x0000000400089947 */ /* 0x000fea0003800000 */
[----:B------:R-:W-:Y:S02]  /*2250*/  WARPGROUP.DEPBAR.LE gsb0, 0x0 ;  /* 0x00008000000079c5 */ /* 0x000fe40000010000 */
[----:B------:R-:W-:-:S01]  /*2260*/  FADD R143, R56, R143 ;  /* 0x0000008f388f7221 */ /* 0x000fc20000000000 */
[----:B------:R-:W-:Y:S01]  /*2270*/  FADD R142, R57, R142 ;  /* 0x0000008e398e7221 */ /* 0x000fe20000000000 */
        /* <DEDUP_REMOVED lines=62> */
[----:B------:R-:W-:-:S06]  /*2660*/  UMOV UR6, URZ ;  /* 0x0000003f00067c82 */ /* 0x000fcc0008000000 */
.L_x_28:
[----:B------:R-:W-:Y:S05]  /*2670*/  @!P2 BRA `(.L_x_29) ;  /* 0x000000000004a947 */ /* 0x000fea0003800000 */
[----:B------:R-:W-:Y:S01]  /*2680*/  BPT.TRAP 0x1 ;  /* 0x000000040000795c */ /* 0x000fe20000300000 */
.L_x_29:
[----:B01----:R-:W-:Y:S02]  /*2690*/  @P0 LEA R13, R12, UR10, 0x3 ;  /* 0x0000000a0c0d0c11 */ /* 0x003fe4000f8e18ff */
[----:B------:R-:W-:-:S03]  /*26a0*/  ISETP.GT.U32.AND P1, PT, R4, 0x1, PT ;  /* 0x000000010400780c */ /* 0x000fc60003f24070 */
[----:B------:R-:W-:-:S05]  /*26b0*/  @P0 VIADD R14, R13, 0x20 ;  /* 0x000000200d0e0836 */ /* 0x000fca0000000000 */
[----:B------:R-:W-:-:S04]  /*26c0*/  @P0 PRMT R14, R5, 0x654, R14 ;  /* 0x00000654050e0816 */ /* 0x000fc8000000000e */
[----:B------:R0:W-:Y:S01]  /*26d0*/  @P0 SYNCS.ARRIVE.TRANS64.RED.A1T0 RZ, [R14+URZ], RZ ;  /* 0x000000ff0eff09a7 */ /* 0x0001e2000810043f */
[----:B------:R-:W-:Y:S05]  /*26e0*/  @P1 BRA `(.L_x_30) ;  /* 0x0000000000041947 */ /* 0x000fea0003800000 */
[----:B------:R-:W-:Y:S01]  /*26f0*/  BPT.TRAP 0x1 ;  /* 0x000000040000795c */ /* 0x000fe20000300000 */
.L_x_30:
[----:B------:R-:W-:Y:S01]  /*2700*/  UIADD3 UR16, UR16, 0x1, URZ ;  /* 0x0000000110107890 */ /* 0x000fe2000fffe03f */
[C---:B------:R-:W-:Y:S01]  /*2710*/  ISETP.GT.AND P2, PT, R11.reuse, 0x1, PT ;  /* 0x000000010b00780c */ /* 0x040fe20003f44270 */
[----:B------:R-:W-:Y:S02]  /*2720*/  VIADD R12, R12, 0x1 ;  /* 0x000000010c0c7836 */ /* 0x000fe40000000000 */
[----:B------:R-:W-:Y:S01]  /*2730*/  UISETP.NE.AND UP0, UPT, UR16, 0x4, UPT ;  /* 0x000000041000788c */ /* 0x000fe2000bf05270 */
[----:B------:R-:W-:Y:S02]  /*2740*/  VIADD R11, R11, 0xffffffff ;  /* 0xffffffff0b0b7836 */ /* 0x000fe40000000000 */
[C---:B------:R-:W-:Y:S01]  /*2750*/  ISETP.NE.AND P1, PT, R12.reuse, 0x4, PT ;  /* 0x000000040c00780c */ /* 0x040fe20003f25270 */
[----:B------:R-:W-:Y:S02]  /*2760*/  USEL UR8, URZ, 0x1, UP0 ;  /* 0x000000013f087887 */ /* 0x000fe40008000000 */
[----:B------:R-:W-:Y:S01]  /*2770*/  USEL UR16, UR16, URZ, UP0 ;  /* 0x0000003f10107287 */ /* 0x000fe20008000000 */
[----:B------:R-:W-:-:S03]  /*2780*/  SEL R12, R12, RZ, P1 ;  /* 0x000000ff0c0c7207 */ /* 0x000fc60000800000 */
[----:B------:R-:W-:Y:S01]  /*2790*/  LOP3.LUT R15, R15, UR8, RZ, 0x3c, !PT ;  /* 0x000000080f0f7c12 */ /* 0x000fe2000f8e3cff */
[----:B------:R-:W-:Y:S01]  /*27a0*/  UMOV UR8, 0x1 ;  /* 0x0000000100087882 */ /* 0x000fe20000000000 */
[----:B------:R-:W-:Y:S06]  /*27b0*/  @P2 BRA `(.L_x_31) ;  /* 0xfffffff8000c2947 */ /* 0x000fec000383ffff */
.L_x_23:
[----:B------:R-:W-:Y:S01]  /*27c0*/  UISETP.NE.AND UP0, UPT, UR6, URZ, UPT ;  /* 0x0000003f0600728c */ /* 0x000fe2000bf05270 */
[----:B01----:R-:W0:Y:S03]  /*27d0*/  LDC R11, c[0x0][0x28c] ;  /* 0x0000a300ff0b7b82 */ /* 0x003e260000000800 */
[----:B------:R-:W-:-:S06]  /*27e0*/  USEL UR6, URZ, 0x1, !UP0 ;  /* 0x000000013f067887 */ /* 0x000fcc000c000000 */
[----:B------:R-:W-:Y:S02]  /*27f0*/  ISETP.NE.AND P1, PT, RZ, UR6, PT ;  /* 0x00000006ff007c0c */ /* 0x000fe4000bf25270 */
[----:B0-----:R-:W-:-:S11]  /*2800*/  ISETP.GE.AND P2, PT, R11, 0x1, PT ;  /* 0x000000010b00780c */ /* 0x001fd60003f46270 */
[----:B------:R-:W-:Y:S05]  /*2810*/  @!P1 BRA `(.L_x_32) ;  /* 0x0000000400049947 */ /* 0x000fea0003800000 */
[----:B------:R-:W-:Y:S02]  /*2820*/  WARPGROUP.DEPBAR.LE gsb0, 0x0 ;  /* 0x00008000000079c5 */ /* 0x000fe40000010000 */
[----:B------:R-:W-:Y:S01]  /*2830*/  FADD R143, R56, R143 ;  /* 0x0000008f388f7221 */ /* 0x000fe20000000000 */
        /* <DEDUP_REMOVED lines=62> */
[----:B------:R-:W-:-:S07]  /*2c20*/  FADD R18, R18, R55 ;  /* 0x0000003712127221 */ /* 0x000fce0000000000 */
.L_x_32:
[----:B------:R-:W-:Y:S02]  /*2c30*/  WARPGROUP.DEPBAR.LE gsb0, 0x0 ;  /* 0x00008000000079c5 */ /* 0x000fe40000010000 */
[----:B------:R-:W-:Y:S05]  /*2c40*/  @!P2 BRA `(.L_x_33) ;  /* 0x000000000044a947 */ /* 0x000fea0003800000 */
[----:B------:R-:W-:-:S13]  /*2c50*/  ISETP.NE.AND P1, PT, R144, 0x3, PT ;  /* 0x000000039000780c */ /* 0x000fda0003f25270 */
[----:B------:R-:W-:Y:S05]  /*2c60*/  @!P1 BRA `(.L_x_34) ;  /* 0x0000000000049947 */ /* 0x000fea0003800000 */
[----:B------:R-:W-:Y:S01]  /*2c70*/  BPT.TRAP 0x1 ;  /* 0x000000040000795c */ /* 0x000fe20000300000 */
.L_x_34:
[----:B------:R-:W-:Y:S01]  /*2c80*/  VOTEU.ANY UP0, P0 ;  /* 0x00000000003f7886 */ /* 0x000fe20000000100 */
[----:B------:R-:W-:Y:S01]  /*2c90*/  UISETP.LT.AND UP1, UPT, UR9, 0x1, UPT ;  /* 0x000000010900788c */ /* 0x000fe2000bf21270 */
[----:B------:R-:W-:Y:S01]  /*2ca0*/  IMAD.U32 R12, RZ, RZ, UR10 ;  /* 0x0000000aff0c7e24 */ /* 0x000fe2000f8e00ff */
[----:B------:R-:W-:Y:S02]  /*2cb0*/  ISETP.GT.U32.AND P1, PT, R4, 0x1, PT ;  /* 0x000000010400780c */ /* 0x000fe40003f24070 */
[----:B------:R-:W-:-:S04]  /*2cc0*/  @UP0 USEL UR6, UR9, 0x1, UP1 ;  /* 0x0000000109060887 */ /* 0x000fc80008800000 */
[----:B------:R-:W-:-:S06]  /*2cd0*/  @UP0 UIADD3 UR6, UR5, UR9, -UR6 ;  /* 0x0000000905060290 */ /* 0x000fcc000fffe806 */
[----:B------:R-:W-:-:S04]  /*2ce0*/  IMAD.U32 R11, RZ, RZ, UR6 ;  /* 0x00000006ff0b7e24 */ /* 0x000fc8000f8e00ff */
[----:B------:R-:W-:-:S05]  /*2cf0*/  @P0 IMAD.SHL.U32 R11, R11, 0x8, RZ ;  /* 0x000000080b0b0824 */ /* 0x000fca00078e00ff */
[----:B------:R-:W-:-:S04]  /*2d00*/  @P0 LOP3.LUT R11, R11, 0x18, RZ, 0xc0, !PT ;  /* 0x000000180b0b0812 */ /* 0x000fc800078ec0ff */
[----:B------:R-:W-:-:S04]  /*2d10*/  @P0 IADD3 R12, R12, 0x20, R11 ;  /* 0x000000200c0c0810 */ /* 0x000fc80007ffe00b */
[----:B------:R-:W-:-:S04]  /*2d20*/  @P0 PRMT R12, R5, 0x654, R12 ;  /* 0x00000654050c0816 */ /* 0x000fc8000000000c */
[----:B------:R0:W-:Y:S01]  /*2d30*/  @P0 SYNCS.ARRIVE.TRANS64.RED.A1T0 RZ, [R12+URZ], RZ ;  /* 0x000000ff0cff09a7 */ /* 0x0001e2000810043f */
[----:B------:R-:W-:Y:S05]  /*2d40*/  @P1 BRA `(.L_x_33) ;  /* 0x0000000000041947 */ /* 0x000fea0003800000 */
[----:B------:R-:W-:Y:S01]  /*2d50*/  BPT.TRAP 0x1 ;  /* 0x000000040000795c */ /* 0x000fe20000300000 */
.L_x_33:
[----:B------:R-:W1:Y:S01]  /*2d60*/  LDC R15, c[0x0][0x288] ;  /* 0x0000a200ff0f7b82 */ /* 0x000e620000000800 */
[--C-:B------:R-:W-:Y:S01]  /*2d70*/  SHF.R.U32.HI R11, RZ, 0x2, R0.reuse ;  /* 0x00000002ff0b7819 */ /* 0x100fe20000011600 */
[----:B------:R-:W-:Y:S01]  /*2d80*/  IMAD.SHL.U32 R7, R7, 0x40, RZ ;  /* 0x0000004007077824 */ /* 0x000fe200078e00ff */
[----:B------:R-:W-:Y:S01]  /*2d90*/  LOP3.LUT R13, R0, 0x60, RZ, 0xc0, !PT ;  /* 0x00000060000d7812 */ /* 0x000fe200078ec0ff */
[----:B------:R-:W-:Y:S01]  /*2da0*/  ULDC UR6, c[0x0][0x284] ;  /* 0x0000a10000067ab9 */ /* 0x000fe20000000800 */
[----:B------:R-:W-:Y:S01]  /*2db0*/  SHF.R.U32.HI R14, RZ, 0x7, R0 ;  /* 0x00000007ff0e7819 */ /* 0x000fe20000011600 */
[----:B------:R-:W-:Y:S01]  /*2dc0*/  IMAD.WIDE R26, R10, 0x100, RZ ;  /* 0x000001000a1a7825 */ /* 0x000fe200078e02ff */
[----:B0-----:R-:W-:Y:S02]  /*2dd0*/  LOP3.LUT R12, R11, 0x7, RZ, 0xc0, !PT ;  /* 0x000000070b0c7812 */ /* 0x001fe400078ec0ff */
[----:B------:R-:W-:Y:S01]  /*2de0*/  SHF.R.U32.HI R13, RZ, 0x1, R13 ;  /* 0x00000001ff0d7819 */ /* 0x000fe2000001160d */
[----:B------:R-:W-:Y:S01]  /*2df0*/  IMAD.SHL.U32 R28, R0, 0x2, RZ ;  /* 0x00000002001c7824 */ /* 0x000fe200078e00ff */
[----:B------:R-:W-:Y:S01]  /*2e00*/  LOP3.LUT R11, R14, 0x1, RZ, 0xc0, !PT ;  /* 0x000000010e0b7812 */ /* 0x000fe200078ec0ff */
[----:B------:R-:W-:Y:S01]  /*2e10*/  IMAD.MOV.U32 R32, RZ, RZ, -0x1 ;  /* 0xffffffffff207424 */ /* 0x000fe200078e00ff */
[----:B------:R-:W-:-:S02]  /*2e20*/  IADD3 R24, RZ, -R13, -R12 ;  /* 0x8000000dff187210 */ /* 0x000fc40007ffe80c */
[----:B------:R-:W-:Y:S01]  /*2e30*/  LOP3.LUT R14, R0, 0x3, RZ, 0xc0, !PT ;  /* 0x00000003000e7812 */ /* 0x000fe200078ec0ff */
[----:B------:R-:W-:Y:S01]  /*2e40*/  IMAD.SHL.U32 R35, R11, 0x40, RZ ;  /* 0x000000400b237824 */ /* 0x000fe200078e00ff */
[----:B------:R-:W-:Y:S01]  /*2e50*/  LOP3.LUT R28, R7, 0x6, R28, 0xf8, !PT ;  /* 0x00000006071c7812 */ /* 0x000fe200078ef81c */
[----:B------:R-:W-:Y:S02]  /*2e60*/  IMAD R24, R11, -0x40, R24 ;  /* 0xffffffc00b187824 */ /* 0x000fe400078e0218 */
[----:B------:R-:W-:Y:S01]  /*2e70*/  IMAD.SHL.U32 R11, R10, 0x100, RZ ;  /* 0x000001000a0b7824 */ /* 0x000fe200078e00ff */
[----:B------:R-:W-:Y:S02]  /*2e80*/  LOP3.LUT R35, R35, 0x40, R12, 0xe2, !PT ;  /* 0x0000004023237812 */ /* 0x000fe400078ee20c */
[----:B-1----:R-:W-:Y:S01]  /*2e90*/  ISETP.GE.AND P1, PT, R7, R15, PT ;  /* 0x0000000f0700720c */ /* 0x002fe20003f26270 */
[----:B------:R-:W-:Y:S01]  /*2ea0*/  IMAD R14, R14, -0x2, R15 ;  /* 0xfffffffe0e0e7824 */ /* 0x000fe200078e020f */
[----:B------:R-:W-:-:S02]  /*2eb0*/  IADD3 R34, -R11, UR6, R24 ;  /* 0x000000060b227c10 */ /* 0x000fc4000fffe118 */
[----:B------:R-:W-:Y:S01]  /*2ec0*/  ISETP.GE.OR P1, PT, R11, UR6, P1 ;  /* 0x000000060b007c0c */ /* 0x000fe20008f26670 */
[----:B------:R-:W-:Y:S01]  /*2ed0*/  IMAD.IADD R33, R14, 0x1, -R7 ;  /* 0x000000010e217824 */ /* 0x000fe200078e0a07 */
[----:B------:R-:W-:-:S11]  /*2ee0*/  LOP3.LUT R35, R26, R35, R13, 0xfe, !PT ;  /* 0x000000231a237212 */ /* 0x000fd600078efe0d */
[----:B------:R-:W-:Y:S05]  /*2ef0*/  @P1 BRA `(.L_x_35) ;  /* 0x0000004800241947 */ /* 0x000fea0003800000 */
[----:B------:R-:W0:Y:S01]  /*2f00*/  LDC.64 R30, c[0x0][0x5c8] ;  /* 0x00017200ff1e7b82 */ /* 0x000e220000000a00 */
[----:B------:R-:W-:Y:S01]  /*2f10*/  SHF.R.S32.HI R37, RZ, 0x1f, R6 ;  /* 0x0000001fff257819 */ /* 0x000fe20000011406 */
[----:B------:R-:W-:Y:S01]  /*2f20*/  ULDC.64 UR6, c[0x0][0x5d0] ;  /* 0x0001740000067ab9 */ /* 0x000fe20000000a00 */
[--C-:B------:R-:W-:Y:S01]  /*2f30*/  SHF.R.S32.HI R29, RZ, 0x1f, R28.reuse ;  /* 0x0000001fff1d7819 */ /* 0x100fe2000001141c */
[----:B------:R-:W-:Y:S02]  /*2f40*/  BSSY B0, `(.L_x_35) ;  /* 0x0000484000007945 */ /* 0x000fe40003800000 */
[----:B------:R-:W-:Y:S02]  /*2f50*/  IMAD R7, R37, UR6, RZ ;  /* 0x0000000625077c24 */ /* 0x000fe4000f8e02ff */
[----:B------:R-:W-:-:S04]  /*2f60*/  IMAD.WIDE.U32 R10, R6, UR6, R28 ;  /* 0x00000006060a7c25 */ /* 0x000fc8000f8e001c */
[----:B------:R-:W-:Y:S01]  /*2f70*/  IMAD R7, R6, UR7, R7 ;  /* 0x0000000706077c24 */ /* 0x000fe2000f8e0207 */
[----:B------:R-:W-:-:S03]  /*2f80*/  ULDC.64 UR6, c[0x0][0x5c0] ;  /* 0x0001700000067ab9 */ /* 0x000fc60000000a00 */
[----:B------:R-:W-:Y:S02]  /*2f90*/  IMAD.IADD R11, R11, 0x1, R7 ;  /* 0x000000010b0b7824 */ /* 0x000fe400078e0207 */
[----:B0-----:R-:W-:-:S04]  /*2fa0*/  IMAD R12, R27, R30, RZ ;  /* 0x0000001e1b0c7224 */ /* 0x001fc800078e02ff */
[C---:B------:R-:W-:Y:S02]  /*2fb0*/  IMAD R7, R35.reuse, R31, R12 ;  /* 0x0000001f23077224 */ /* 0x040fe400078e020c */
[----:B------:R-:W-:-:S04]  /*2fc0*/  IMAD.WIDE.U32 R12, R35, R30, R10 ;  /* 0x0000001e230c7225 */ /* 0x000fc800078e000a */
[C---:B------:R-:W-:Y:S01]  /*2fd0*/  IMAD.SHL.U32 R11, R30.reuse, 0x80, RZ ;  /* 0x000000801e0b7824 */ /* 0x040fe200078e00ff */
[----:B------:R-:W-:Y:S01]  /*2fe0*/  LEA R14, P2, R30, R12, 0x3 ;  /* 0x0000000c1e0e7211 */ /* 0x000fe200078418ff */
[----:B------:R-:W-:Y:S01]  /*2ff0*/  IMAD.IADD R36, R13, 0x1, R7 ;  /* 0x000000010d247824 */ /* 0x000fe200078e0207 */
[C---:B------:R-:W-:Y:S02]  /*3000*/  IADD3 R24, P1, R12.reuse, UR6, RZ ;  /* 0x000000060c187c10 */ /* 0x040fe4000ff3e0ff */
[----:B------:R-:W-:Y:S02]  /*3010*/  IADD3 R12, P5, P6, R12, UR6, R11 ;  /* 0x000000060c0c7c10 */ /* 0x000fe4000febe00b */
[C-C-:B------:R-:W-:Y:S02]  /*3020*/  SHF.L.U64.HI R7, R30.reuse, 0x7, R31.reuse ;  /* 0x000000071e077819 */ /* 0x140fe4000001021f */
[----:B------:R-:W-:Y:S02]  /*3030*/  LEA.HI.X R30, R30, R36, R31, 0x3, P2 ;  /* 0x000000241e1e7211 */ /* 0x000fe400010f1c1f */
[----:B------:R-:W-:-:S02]  /*3040*/  IADD3.X R13, R36, UR7, R7, P5, P6 ;  /* 0x00000007240d7c10 */ /* 0x000fc4000afec407 */
[----:B---3-5:R-:W-:Y:S02]  /*3050*/  FSETP.NEU.AND P5, PT, R9, RZ, PT ;  /* 0x000000ff0900720b */ /* 0x028fe40003fad000 */
[----:B------:R-:W-:Y:S02]  /*3060*/  IADD3.X R25, R36, UR7, RZ, P1, !PT ;  /* 0x0000000724197c10 */ /* 0x000fe40008ffe4ff */
[C---:B------:R-:W-:Y:S02]  /*3070*/  IADD3 R10, P1, P2, R14.reuse, UR6, R11 ;  /* 0x000000060e0a7c10 */ /* 0x040fe4000fa3e00b */
[----:B------:R-:W-:Y:S02]  /*3080*/  IADD3 R14, P3, R14, UR6, RZ ;  /* 0x000000060e0e7c10 */ /* 0x000fe4000ff7e0ff */
[C---:B------:R-:W-:Y:S02]  /*3090*/  IADD3.X R11, R30.reuse, UR7, R7, P1, P2 ;  /* 0x000000071e0b7c10 */ /* 0x040fe40008fe4407 */
[----:B------:R-:W-:-:S03]  /*30a0*/  IADD3.X R15, R30, UR7, RZ, P3, !PT ;  /* 0x000000071e0f7c10 */ /* 0x000fc60009ffe4ff */
[----:B------:R-:W-:Y:S06]  /*30b0*/  @!P5 BRA `(.L_x_36) ;  /* 0x0000003400a0d947 */ /* 0x000fec0003800000 */
[----:B------:R-:W-:Y:S01]  /*30c0*/  ULDC.64 UR6, c[0x0][0x5b8] ;  /* 0x00016e0000067ab9 */ /* 0x000fe20000000a00 */
[----:B------:R-:W-:Y:S01]  /*30d0*/  ISETP.GE.AND P1, PT, R34, 0x1, PT ;  /* 0x000000012200780c */ /* 0x000fe20003f26270 */
[----:B------:R-:W-:Y:S01]  /*30e0*/  IMAD R7, R37, UR6, RZ ;  /* 0x0000000625077c24 */ /* 0x000fe2000f8e02ff */
[----:B------:R-:W-:Y:S01]  /*30f0*/  ULDC.64 UR10, c[0x0][0x5a8] ;  /* 0x00016a00000a7ab9 */ /* 0x000fe20000000a00 */
[C---:B------:R-:W-:Y:S01]  /*3100*/  IMAD.WIDE.U32 R28, R6.reuse, UR6, R28 ;  /* 0x00000006061c7c25 */ /* 0x040fe2000f8e001c */
[----:B------:R-:W-:Y:S01]  /*3110*/  ISETP.LT.OR P5, PT, R33, 0x1, !P1 ;  /* 0x000000012100780c */ /* 0x000fe20004fa1670 */
[----:B------:R-:W-:Y:S02]  /*3120*/  BSSY B1, `(.L_x_37) ;  /* 0x000000d000017945 */ /* 0x000fe40003800000 */
[----:B------:R-:W-:Y:S01]  /*3130*/  IMAD R7, R6, UR7, R7 ;  /* 0x0000000706077c24 */ /* 0x000fe2000f8e0207 */
[----:B------:R-:W-:Y:S01]  /*3140*/  ULDC.64 UR6, c[0x0][0x5b0] ;  /* 0x00016c0000067ab9 */ /* 0x000fe20000000a00 */
[----:B------:R-:W-:-:S02]  /*3150*/  IMAD.MOV.U32 R6, RZ, RZ, R28 ;  /* 0x000000ffff067224 */ /* 0x000fc400078e001c */
[----:B------:R-:W-:Y:S02]  /*3160*/  IMAD.IADD R7, R29, 0x1, R7 ;  /* 0x000000011d077824 */ /* 0x000fe400078e0207 */
[----:B------:R-:W-:Y:S02]  /*3170*/  IMAD R30, R27, UR6, RZ ;  /* 0x000000061b1e7c24 */ /* 0x000fe4000f8e02ff */
[----:B------:R-:W-:-:S04]  /*3180*/  IMAD.WIDE.U32 R28, R35, UR6, R6 ;  /* 0x00000006231c7c25 */ /* 0x000fc8000f8e0006 */
[--C-:B------:R-:W-:Y:S01]  /*3190*/  IMAD R31, R35, UR7, R30.reuse ;  /* 0x00000007231f7c24 */ /* 0x100fe2000f8e021e */
[----:B------:R-:W-:Y:S02]  /*31a0*/  IADD3 R28, P2, R28, UR10, RZ ;  /* 0x0000000a1c1c7c10 */ /* 0x000fe4000ff5e0ff */
[----:B------:R-:W-:Y:S02]  /*31b0*/  PRMT R30, RZ, 0x7610, R30 ;  /* 0x00007610ff1e7816 */ /* 0x000fe4000000001e */
[----:B------:R-:W-:Y:S01]  /*31c0*/  IADD3.X R29, R29, UR11, R31, P2, !PT ;  /* 0x0000000b1d1d7c10 */ /* 0x000fe200097fe41f */
[----:B------:R-:W-:Y:S08]  /*31d0*/  @P5 BRA `(.L_x_38) ;  /* 0x0000000000045947 */ /* 0x000ff00003800000 */
[----:B------:R0:W5:Y:S02]  /*31e0*/  LDG.E.U8 R30, desc[UR18][R28.64] ;  /* 0x000000121c1e7981 */ /* 0x000164000c1e1100 */
.L_x_38:
[----:B------:R-:W-:Y:S05]  /*31f0*/  BSYNC B1 ;  /* 0x0000000000017941 */ /* 0x000fea0003800000 */
.L_x_37:
[----:B-----5:R-:W-:Y:S01]  /*3200*/  LOP3.LUT R30, R30, 0xff, RZ, 0xc0, !PT ;  /* 0x000000ff1e1e7812 */ /* 0x020fe200078ec0ff */
[----:B------:R-:W-:Y:S01]  /*3210*/  BSSY B1, `(.L_x_39) ;  /* 0x000000b000017945 */ /* 0x000fe20003800000 */
[----:B------:R-:W-:Y:S02]  /*3220*/  ISETP.LT.OR P3, PT, R33, 0x2, !P1 ;  /* 0x000000022100780c */ /* 0x000fe40004f61670 */
[----:B------:R-:W-:-:S05]  /*3230*/  F2FP.F16.E5M2.UNPACK_B R30, R30 ;  /* 0x0000001eff1e723e */ /* 0x000fca00020004ff */
[----:B------:R-:W-:-:S05]  /*3240*/  HADD2.F32 R30, -RZ, R30.H0_H0 ;  /* 0x2000001eff1e7230 */ /* 0x000fca0000004100 */
[----:B------:R-:W-:-:S04]  /*3250*/  FMUL R30, R30, R9 ;  /* 0x000000091e1e7220 */ /* 0x000fc80000400000 */
[----:B--2---:R-:W-:-:S05]  /*3260*/  FFMA R30, R143, R8, R30 ;  /* 0x000000088f1e7223 */ /* 0x004fca000000001e */
[----:B------:R-:W-:Y:S02]  /*3270*/  F2FP.SATFINITE.E5M2.F32.PACK_AB_MERGE_C R31, RZ, R30, RZ ;  /* 0x0000001eff1f723e */ /* 0x000fe400048060ff */
[----:B------:R-:W-:-:S03]  /*3280*/  PRMT R30, RZ, 0x7610, R30 ;  /* 0x00007610ff1e7816 */ /* 0x000fc6000000001e */
[----:B------:R1:W-:Y:S01]  /*3290*/  @!P5 STG.E.U8 desc[UR18][R24.64], R31 ;  /* 0x0000001f1800d986 */ /* 0x0003e2000c101112 */
[----:B------:R-:W-:Y:S05]  /*32a0*/  @P3 BRA `(.L_x_40) ;  /* 0x0000000000043947 */ /* 0x000fea0003800000 */
[----:B------:R2:W5:Y:S02]  /*32b0*/  LDG.E.U8 R30, desc[UR18][R28.64+0x1] ;  /* 0x000001121c1e7981 */ /* 0x000564000c1e1100 */
.L_x_40:
[----:B------:R-:W-:Y:S05]  /*32c0*/  BSYNC B1 ;  /* 0x0000000000017941 */ /* 0x000fea0003800000 */
.L_x_39:
[----:B-----5:R-:W-:Y:S01]  /*32d0*/  LOP3.LUT R30, R30, 0xff, RZ, 0xc0, !PT ;  /* 0x000000ff1e1e7812 */ /* 0x020fe200078ec0ff */
[----:B------:R-:W-:Y:S01]  /*32e0*/  BSSY B1, `(.L_x_41) ;  /* 0x0000013000017945 */ /* 0x000fe20003800000 */
[----:B------:R-:W-:Y:S02]  /*32f0*/  IADD3 R39, P2, R35, 0x8, RZ ;  /* 0x0000000823277810 */ /* 0x000fe40007f5e0ff */
[----:B------:R-:W-:-:S03]  /*3300*/  F2FP.F16.E5M2.UNPACK_B R30, R30 ;  /* 0x0000001eff1e723e */ /* 0x000fc600020004ff */
[----:B-1----:R-:W-:Y:S01]  /*3310*/  IMAD.X R31, RZ, RZ, R27, P2 ;  /* 0x000000ffff1f7224 */ /* 0x002fe200010e061b */
[----:B------:R-:W-:Y:S01]  /*3320*/  ISETP.GE.AND P2, PT, R34, 0x9, PT ;  /* 0x000000092200780c */ /* 0x000fe20003f46270 */
[----:B------:R-:W-:Y:S02]  /*3330*/  HADD2.F32 R30, -RZ, R30.H0_H0 ;  /* 0x2000001eff1e7230 */ /* 0x000fe40000004100 */
[----:B------:R-:W-:Y:S01]  /*3340*/  IMAD R36, R31, UR6, RZ ;  /* 0x000000061f247c24 */ /* 0x000fe2000f8e02ff */
[----:B------:R-:W-:Y:S02]  /*3350*/  ISETP.LT.OR P5, PT, R33, 0x1, !P2 ;  /* 0x000000012100780c */ /* 0x000fe400057a1670 */
[----:B------:R-:W-:Y:S01]  /*3360*/  FMUL R37, R30, R9 ;  /* 0x000000091e257220 */ /* 0x000fe20000400000 */
[----:B------:R-:W-:-:S04]  /*3370*/  IMAD.WIDE.U32 R30, R39, UR6, R6 ;  /* 0x00000006271e7c25 */ /* 0x000fc8000f8e0006 */
[----:B------:R-:W-:Y:S01]  /*3380*/  FFMA R37, R142, R8, R37 ;  /* 0x000000088e257223 */ /* 0x000fe20000000025 */
[--C-:B------:R-:W-:Y:S01]  /*3390*/  IMAD R39, R39, UR7, R36.reuse ;  /* 0x0000000727277c24 */ /* 0x100fe2000f8e0224 */
[----:B------:R-:W-:Y:S02]  /*33a0*/  IADD3 R30, P6, R30, UR10, RZ ;  /* 0x0000000a1e1e7c10 */ /* 0x000fe4000ffde0ff */
[----:B------:R-:W-:Y:S02]  /*33b0*/  PRMT R36, RZ, 0x7610, R36 ;  /* 0x00007610ff247816 */ /* 0x000fe40000000024 */
[----:B------:R-:W-:Y:S02]  /*33c0*/  F2FP.SATFINITE.E5M2.F32.PACK_AB_MERGE_C R37, RZ, R37, RZ ;  /* 0x00000025ff25723e */ /* 0x000fe400048060ff */
[----:B------:R-:W-:-:S03]  /*33d0*/  IADD3.X R31, R31, UR11, R39, P6, !PT ;  /* 0x0000000b1f1f7c10 */ /* 0x000fc6000b7fe427 */
[----:B------:R1:W-:Y:S01]  /*33e0*/  @!P3 STG.E.U8 desc[UR18][R24.64+0x1], R37 ;  /* 0x000001251800b986 */ /* 0x0003e2000c101112 */
[----:B------:R-:W-:Y:S05]  /*33f0*/  @P5 BRA `(.L_x_42) ;  /* 0x0000000000045947 */ /* 0x000fea0003800000 */
[----:B------:R3:W5:Y:S02]  /*3400*/  LDG.E.U8 R36, desc[UR18][R30.64] ;  /* 0x000000121e247981 */ /* 0x000764000c1e1100 */
.L_x_42:
[----:B------:R-:W-:Y:S05]  /*3410*/  BSYNC B1 ;  /* 0x0000000000017941 */ /* 0x000fea0003800000 */
.L_x_41:
[----:B-----5:R-:W-:Y:S01]  /*3420*/  LOP3.LUT R36, R36, 0xff, RZ, 0xc0, !PT ;  /* 0x000000ff24247812 */ /* 0x020fe200078ec0ff */
[----:B------:R-:W-:Y:S01]  /*3430*/  BSSY B1, `(.L_x_43) ;  /* 0x000000b000017945 */ /* 0x000fe20003800000 */
[----:B------:R-:W-:Y:S02]  /*3440*/  ISETP.LT.OR P3, PT, R33, 0x2, !P2 ;  /* 0x000000022100780c */ /* 0x000fe40005761670 */
[----:B------:R-:W-:-:S05]  /*3450*/  F2FP.F16.E5M2.UNPACK_B R36, R36 ;  /* 0x00000024ff24723e */ /* 0x000fca00020004ff */
[----:B------:R-:W-:-:S05]  /*3460*/  HADD2.F32 R36, -RZ, R36.H0_H0 ;  /* 0x20000024ff247230 */ /* 0x000fca0000004100 */
[----:B------:R-:W-:-:S04]  /*3470*/  FMUL R36, R36, R9 ;  /* 0x0000000924247220 */ /* 0x000fc80000400000 */
[----:B------:R-:W-:-:S05]  /*3480*/  FFMA R36, R141, R8, R36 ;  /* 0x000000088d247223 */ /* 0x000fca0000000024 */
[----:B-1----:R-:W-:Y:S02]  /*3490*/  F2FP.SATFINITE.E5M2.F32.PACK_AB_MERGE_C R37, RZ, R36, RZ ;  /* 0x00000024ff25723e */ /* 0x002fe400048060ff */
[----:B------:R-:W-:-:S03]  /*34a0*/  PRMT R36, RZ, 0x7610, R36 ;  /* 0x00007610ff247816 */ /* 0x000fc60000000024 */
[----:B------:R1:W-:Y:S01]  /*34b0*/  @!P5 STG.E.U8 desc[UR18][R14.64], R37 ;  /* 0x000000250e00d986 */ /* 0x0003e2000c101112 */
[----:B------:R-:W-:Y:S05]  /*34c0*/  @P3 BRA `(.L_x_44) ;  /* 0x0000000000043947 */ /* 0x000fea0003800000 */
[----:B------:R4:W5:Y:S02]  /*34d0*/  LDG.E.U8 R36, desc[UR18][R30.64+0x1] ;  /* 0x000001121e247981 */ /* 0x000964000c1e1100 */
.L_x_44:
[----:B------:R-:W-:Y:S05]  /*34e0*/  BSYNC B1 ;  /* 0x0000000000017941 */ /* 0x000fea0003800000 */
.L_x_43:
[----:B-----5:R-:W-:Y:S01]  /*34f0*/  LOP3.LUT R36, R36, 0xff, RZ, 0xc0, !PT ;  /* 0x000000ff24247812 */ /* 0x020fe200078ec0ff */
[----:B------:R-:W-:Y:S01]  /*3500*/  BSSY B1, `(.L_x_45) ;  /* 0x000000b000017945 */ /* 0x000fe20003800000 */
[----:B------:R-:W-:Y:S02]  /*3510*/  ISETP.LT.OR P5, PT, R33, 0x9, !P1 ;  /* 0x000000092100780c */ /* 0x000fe40004fa1670 */
[----:B------:R-:W-:-:S05]  /*3520*/  F2FP.F16.E5M2.UNPACK_B R36, R36 ;  /* 0x00000024ff24723e */ /* 0x000fca00020004ff */
[----:B------:R-:W-:-:S05]  /*3530*/  HADD2.F32 R36, -RZ, R36.H0_H0 ;  /* 0x20000024ff247230 */ /* 0x000fca0000004100 */
[----:B-1----:R-:W-:Y:S01]  /*3540*/  FMUL R37, R36, R9 ;  /* 0x0000000924257220 */ /* 0x002fe20000400000 */
[----:B------:R-:W-:-:S03]  /*3550*/  PRMT R36, RZ, 0x7610, R36 ;  /* 0x00007610ff247816 */ /* 0x000fc60000000024 */
[----:B------:R-:W-:-:S05]  /*3560*/  FFMA R37, R140, R8, R37 ;  /* 0x000000088c257223 */ /* 0x000fca0000000025 */
[----:B------:R-:W-:-:S05]  /*3570*/  F2FP.SATFINITE.E5M2.F32.PACK_AB_MERGE_C R37, RZ, R37, RZ ;  /* 0x00000025ff25723e */ /* 0x000fca00048060ff */
[----:B------:R1:W-:Y:S01]  /*3580*/  @!P3 STG.E.U8 desc[UR18][R14.64+0x1], R37 ;  /* 0x000001250e00b986 */ /* 0x0003e2000c101112 */
[----:B------:R-:W-:Y:S05]  /*3590*/  @P5 BRA `(.L_x_46) ;  /* 0x0000000000045947 */ /* 0x000fea0003800000 */
[----:B------:R0:W5:Y:S02]  /*35a0*/  LDG.E.U8 R36, desc[UR18][R28.64+0x8] ;  /* 0x000008121c247981 */ /* 0x000164000c1e1100 */
.L_x_46:
[----:B------:R-:W-:Y:S05]  /*35b0*/  BSYNC B1 ;  /* 0x0000000000017941 */ /* 0x000fea0003800000 */
.L_x_45:
        /* <DEDUP_REMOVED lines=12> */
.L_x_48:
[----:B------:R-:W-:Y:S05]  /*3680*/  BSYNC B1 ;  /* 0x0000000000017941 */ /* 0x000fea0003800000 */
.L_x_47:
        /* <DEDUP_REMOVED lines=12> */
.L_x_50:
[----:B------:R-:W-:Y:S05]  /*3750*/  BSYNC B1 ;  /* 0x0000000000017941 */ /* 0x000fea0003800000 */
.L_x_49:
        /* <DEDUP_REMOVED lines=12> */
.L_x_52:
[----:B------:R-:W-:Y:S05]  /*3820*/  BSYNC B1 ;  /* 0x0000000000017941 */ /* 0x000fea0003800000 */
.L_x_51:
        /* <DEDUP_REMOVED lines=12> */
.L_x_54:
[----:B------:R-:W-:Y:S05]  /*38f0*/  BSYNC B1 ;  /* 0x0000000000017941 */ /* 0x000fea0003800000 */
.L_x_53:
        /* <DEDUP_REMOVED lines=12> */
.L_x_56:
[----:B------:R-:W-:Y:S05]  /*39c0*/  BSYNC B1 ;  /* 0x0000000000017941 */ /* 0x000fea0003800000 */
.L_x_55:
        /* <DEDUP_REMOVED lines=12> */
.L_x_58:
[----:B------:R-:W-:Y:S05]  /*3a90*/  BSYNC B1 ;  /* 0x0000000000017941 */ /* 0x000fea0003800000 */
.L_x_57:
        /* <DEDUP_REMOVED lines=12> */
.L_x_60:
[----:B------:R-:W-:Y:S05]  /*3b60*/  BSYNC B1 ;  /* 0x0000000000017941 */ /* 0x000fea0003800000 */
.L_x_59:
        /* <DEDUP_REMOVED lines=12> */
.L_x_62:
[----:B------:R-:W-:Y:S05]  /*3c30*/  BSYNC B1 ;  /* 0x0000000000017941 */ /* 0x000fea0003800000 */
.L_x_61:
        /* <DEDUP_REMOVED lines=12> */
.L_x_64:
[----:B------:R-:W-:Y:S05]  /*3d00*/  BSYNC B1 ;  /* 0x0000000000017941 */ /* 0x000fea0003800000 */
.L_x_63:
        /* <DEDUP_REMOVED lines=12> */
.L_x_66:
[----:B------:R-:W-:Y:S05]  /*3dd0*/  BSYNC B1 ;  /* 0x0000000000017941 */ /* 0x000fea0003800000 */
.L_x_65:
        /* <DEDUP_REMOVED lines=12> */
.L_x_68:
[----:B------:R-:W-:Y:S05]  /*3ea0*/  BSYNC B1 ;  /* 0x0000000000017941 */ /* 0x000fea0003800000 */
.L_x_67:
        /* <DEDUP_REMOVED lines=12> */
.L_x_70:
[----:B------:R-:W-:Y:S05]  /*3f70*/  BSYNC B1 ;  /* 0x0000000000017941 */ /* 0x000fea0003800000 */
.L_x_69:
        /* <DEDUP_REMOVED lines=12> */
.L_x_72:
[----:B------:R-:W-:Y:S05]  /*4040*/  BSYNC B1 ;  /* 0x0000000000017941 */ /* 0x000fea0003800000 */
.L_x_71:
        /* <DEDUP_REMOVED lines=12> */
.L_x_74:
[----:B------:R-:W-:Y:S05]  /*4110*/  BSYNC B1 ;  /* 0x0000000000017941 */ /* 0x000fea0003800000 */
.L_x_73:
        /* <DEDUP_REMOVED lines=12> */
.L_x_76:
[----:B------:R-:W-:Y:S05]  /*41e0*/  BSYNC B1 ;  /* 0x0000000000017941 */ /* 0x000fea0003800000 */
.L_x_75:
        /* <DEDUP_REMOVED lines=12> */
.L_x_78:
[----:B------:R-:W-:Y:S05]  /*42b0*/  BSYNC B1 ;  /* 0x0000000000017941 */ /* 0x000fea0003800000 */
.L_x_77:
        /* <DEDUP_REMOVED lines=12> */
.L_x_80:
[----:B------:R-:W-:Y:S05]  /*4380*/  BSYNC B1 ;  /* 0x0000000000017941 */ /* 0x000fea0003800000 */
.L_x_79:
        /* <DEDUP_REMOVED lines=12> */
.L_x_82:
[----:B------:R-:W-:Y:S05]  /*4450*/  BSYNC B1 ;  /* 0x0000000000017941 */ /* 0x000fea0003800000 */
.L_x_81:
        /* <DEDUP_REMOVED lines=12> */
.L_x_84:
[----:B------:R-:W-:Y:S05]  /*4520*/  BSYNC B1 ;  /* 0x0000000000017941 */ /* 0x000fea0003800000 */
.L_x_83:
        /* <DEDUP_REMOVED lines=12> */
.L_x_86:
[----:B------:R-:W-:Y:S05]  /*45f0*/  BSYNC B1 ;  /* 0x0000000000017941 */ /* 0x000fea0003800000 */
.L_x_85:
        /* <DEDUP_REMOVED lines=12> */
.L_x_88:
[----:B------:R-:W-:Y:S05]  /*46c0*/  BSYNC B1 ;  /* 0x0000000000017941 */ /* 0x000fea0003800000 */
.L_x_87:
        /* <DEDUP_REMOVED lines=12> */
.L_x_90:
[----:B------:R-:W-:Y:S05]  /*4790*/  BSYNC B1 ;  /* 0x0000000000017941 */ /* 0x000fea0003800000 */
.L_x_89:
        /* <DEDUP_REMOVED lines=12> */
.L_x_92:
[----:B------:R-:W-:Y:S05]  /*4860*/  BSYNC B1 ;  /* 0x0000000000017941 */ /* 0x000fea0003800000 */
.L_x_91:
        /* <DEDUP_REMOVED lines=12> */
.L_x_94:
[----:B------:R-:W-:Y:S05]  /*4930*/  BSYNC B1 ;  /* 0x0000000000017941 */ /* 0x000fea0003800000 */
.L_x_93:
        /* <DEDUP_REMOVED lines=12> */
.L_x_96:
[----:B------:R-:W-:Y:S05]  /*4a00*/  BSYNC B1 ;  /* 0x0000000000017941 */ /* 0x000fea0003800000 */
.L_x_95:
[----:B-----5:R-:W-:Y:S01]  /*4a10*/  LOP3.LUT R36, R36, 0xff, RZ, 0xc0, !PT ;  /* 0x000000ff24247812 */ /* 0x020fe200078ec0ff */
[----:B------:R-:W-:Y:S01]  /*4a20*/  BSSY B1, `(.L_x_97) ;  /* 0x000000b000017945 */ /* 0x000fe20003800000 */
[----:B------:R-:W-:Y:S02]  /*4a30*/  ISETP.LT.OR P3, PT, R33, 0x39, !P2 ;  /* 0x000000392100780c */ /* 0x000fe40005761670 */
[----:B------:R-:W-:Y:S02]  /*4a40*/  F2FP.F16.E5M2.UNPACK_B R36, R36 ;  /* 0x00000024ff24723e */ /* 0x000fe400020004ff */
[----:B0-2---:R-:W-:-:S03]  /*4a50*/  PRMT R28, RZ, 0x7610, R28 ;  /* 0x00007610ff1c7816 */ /* 0x005fc6000000001c */
[----:B------:R-:W-:-:S05]  /*4a60*/  HADD2.F32 R36, -RZ, R36.H0_H0 ;  /* 0x20000024ff247230 */ /* 0x000fca0000004100 */
[----:B------:R-:W-:-:S04]  /*4a70*/  FMUL R29, R36, R9 ;  /* 0x00000009241d7220 */ /* 0x000fc80000400000 */
[----:B------:R-:W-:-:S05]  /*4a80*/  FFMA R29, R114, R8, R29 ;  /* 0x00000008721d7223 */ /* 0x000fca000000001d */
[----:B------:R-:W-:-:S05]  /*4a90*/  F2FP.SATFINITE.E5M2.F32.PACK_AB_MERGE_C R29, RZ, R29, RZ ;  /* 0x0000001dff1d723e */ /* 0x000fca00048060ff */
[----:B------:R0:W-:Y:S01]  /*4aa0*/  @!P1 STG.E.U8 desc[UR18][R24.64+0x39], R29 ;  /* 0x0000391d18009986 */ /* 0x0001e2000c101112 */
[----:B------:R-:W-:Y:S05]  /*4ab0*/  @P3 BRA `(.L_x_98) ;  /* 0x0000000000043947 */ /* 0x000fea0003800000 */
[----:B------:R2:W5:Y:S02]  /*4ac0*/  LDG.E.U8 R28, desc[UR18][R30.64+0x38] ;  /* 0x000038121e1c7981 */ /* 0x000564000c1e1100 */
.L_x_98:
[----:B------:R-:W-:Y:S05]  /*4ad0*/  BSYNC B1 ;  /* 0x0000000000017941 */ /* 0x000fea0003800000 */
.L_x_97:
[----:B-----5:R-:W-:Y:S01]  /*4ae0*/  LOP3.LUT R28, R28, 0xff, RZ, 0xc0, !PT ;  /* 0x000000ff1c1c7812 */ /* 0x020fe200078ec0ff */
[----:B------:R-:W-:Y:S01]  /*4af0*/  BSSY B1, `(.L_x_99) ;  /* 0x000000b000017945 */ /* 0x000fe20003800000 */
[----:B------:R-:W-:Y:S02]  /*4b00*/  ISETP.LT.OR P2, PT, R33, 0x3a, !P2 ;  /* 0x0000003a2100780c */ /* 0x000fe40005741670 */
[----:B------:R-:W-:Y:S02]  /*4b10*/  F2FP.F16.E5M2.UNPACK_B R28, R28 ;  /* 0x0000001cff1c723e */ /* 0x000fe400020004ff */
[----:B01----:R-:W-:-:S03]  /*4b20*/  PRMT R24, RZ, 0x7610, R24 ;  /* 0x00007610ff187816 */ /* 0x003fc60000000018 */
[----:B------:R-:W-:-:S05]  /*4b30*/  HADD2.F32 R28, -RZ, R28.H0_H0 ;  /* 0x2000001cff1c7230 */ /* 0x000fca0000004100 */
[----:B------:R-:W-:-:S04]  /*4b40*/  FMUL R28, R28, R9 ;  /* 0x000000091c1c7220 */ /* 0x000fc80000400000 */
[----:B------:R-:W-:-:S05]  /*4b50*/  FFMA R28, R113, R8, R28 ;  /* 0x00000008711c7223 */ /* 0x000fca000000001c */
[----:B------:R-:W-:-:S05]  /*4b60*/  F2FP.SATFINITE.E5M2.F32.PACK_AB_MERGE_C R25, RZ, R28, RZ ;  /* 0x0000001cff19723e */ /* 0x000fca00048060ff */
[----:B------:R0:W-:Y:S01]  /*4b70*/  @!P3 STG.E.U8 desc[UR18][R14.64+0x38], R25 ;  /* 0x000038190e00b986 */ /* 0x0001e2000c101112 */
[----:B------:R-:W-:Y:S05]  /*4b80*/  @P2 BRA `(.L_x_100) ;  /* 0x0000000000042947 */ /* 0x000fea0003800000 */
[----:B------:R1:W5:Y:S02]  /*4b90*/  LDG.E.U8 R24, desc[UR18][R30.64+0x39] ;  /* 0x000039121e187981 */ /* 0x000364000c1e1100 */
.L_x_100:
[----:B------:R-:W-:Y:S05]  /*4ba0*/  BSYNC B1 ;  /* 0x0000000000017941 */ /* 0x000fea0003800000 */
.L_x_99:
[----:B-----5:R-:W-:Y:S01]  /*4bb0*/  LOP3.LUT R24, R24, 0xff, RZ, 0xc0, !PT ;  /* 0x000000ff18187812 */ /* 0x020fe200078ec0ff */
[----:B------:R-:W-:Y:S01]  /*4bc0*/  BSSY B1, `(.L_x_101) ;  /* 0x0000013000017945 */ /* 0x000fe20003800000 */
[----:B-1234-:R-:W-:Y:S02]  /*4bd0*/  IADD3 R31, P1, R35, 0x80, RZ ;  /* 0x00000080231f7810 */ /* 0x01efe40007f3e0ff */
[----:B------:R-:W-:-:S03]  /*4be0*/  F2FP.F16.E5M2.UNPACK_B R24, R24 ;  /* 0x00000018ff18723e */ /* 0x000fc600020004ff */
[----:B0-----:R-:W-:Y:S01]  /*4bf0*/  IMAD.X R25, RZ, RZ, R27, P1 ;  /* 0x000000ffff197224 */ /* 0x001fe200008e061b */
        /* <DEDUP_REMOVED lines=15> */
.L_x_102:
[----:B------:R-:W-:Y:S05]  /*4cf0*/  BSYNC B1 ;  /* 0x0000000000017941 */ /* 0x000fea0003800000 */
.L_x_101:
[----:B-----5:R-:W-:Y:S01]  /*4d00*/  LOP3.LUT R28, R28, 0xff, RZ, 0xc0, !PT ;  /* 0x000000ff1c1c7812 */ /* 0x020fe200078ec0ff */
[----:B------:R-:W-:Y:S01]  /*4d10*/  BSSY B1, `(.L_x_103) ;  /* 0x000000b000017945 */ /* 0x000fe20003800000 */
[----:B------:R-:W-:Y:S02]  /*4d20*/  ISETP.LT.OR P3, PT, R33, 0x2, !P1 ;  /* 0x000000022100780c */ /* 0x000fe40004f61670 */
[----:B------:R-:W-:Y:S02]  /*4d30*/  F2FP.F16.E5M2.UNPACK_B R28, R28 ;  /* 0x0000001cff1c723e */ /* 0x000fe400020004ff */
[----:B0-----:R-:W-:-:S03]  /*4d40*/  PRMT R14, RZ, 0x7610, R14 ;  /* 0x00007610ff0e7816 */ /* 0x001fc6000000000e */
[----:B------:R-:W-:-:S05]  /*4d50*/  HADD2.F32 R28, -RZ, R28.H0_H0 ;  /* 0x2000001cff1c7230 */ /* 0x000fca0000004100 */
[----:B------:R-:W-:-:S04]  /*4d60*/  FMUL R28, R28, R9 ;  /* 0x000000091c1c7220 */ /* 0x000fc80000400000 */
[----:B------:R-:W-:-:S05]  /*4d70*/  FFMA R28, R111, R8, R28 ;  /* 0x000000086f1c7223 */ /* 0x000fca000000001c */
[----:B------:R-:W-:-:S05]  /*4d80*/  F2FP.SATFINITE.E5M2.F32.PACK_AB_MERGE_C R15, RZ, R28, RZ ;  /* 0x0000001cff0f723e */ /* 0x000fca00048060ff */
[----:B------:R0:W-:Y:S01]  /*4d90*/  @!P5 STG.E.U8 desc[UR18][R12.64], R15 ;  /* 0x0000000f0c00d986 */ /* 0x0001e2000c101112 */
[----:B------:R-:W-:Y:S05]  /*4da0*/  @P3 BRA `(.L_x_104) ;  /* 0x0000000000043947 */ /* 0x000fea0003800000 */
[----:B------:R2:W5:Y:S02]  /*4db0*/  LDG.E.U8 R14, desc[UR18][R24.64+0x1] ;  /* 0x00000112180e7981 */ /* 0x000564000c1e1100 */
.L_x_104:
[----:B------:R-:W-:Y:S05]  /*4dc0*/  BSYNC B1 ;  /* 0x0000000000017941 */ /* 0x000fea0003800000 */
.L_x_103:
[----:B-----5:R-:W-:Y:S01]  /*4dd0*/  LOP3.LUT R14, R14, 0xff, RZ, 0xc0, !PT ;  /* 0x000000ff0e0e7812 */ /* 0x020fe200078ec0ff */
[----:B------:R-:W-:Y:S01]  /*4de0*/  BSSY B1, `(.L_x_105) ;  /* 0x0000013000017945 */ /* 0x000fe20003800000 */
[----:B------:R-:W-:Y:S02]  /*4df0*/  IADD3 R35, P2, R35, 0x88, RZ ;  /* 0x0000008823237810 */ /* 0x000fe40007f5e0ff */
[----:B------:R-:W-:-:S03]  /*4e00*/  F2FP.F16.E5M2.UNPACK_B R14, R14 ;  /* 0x0000000eff0e723e */ /* 0x000fc600020004ff */
[----:B------:R-:W-:Y:S01]  /*4e10*/  IMAD.X R26, RZ, RZ, R27, P2 ;  /* 0x000000ffff1a7224 */ /* 0x000fe200010e061b */
[----:B------:R-:W-:Y:S01]  /*4e20*/  ISETP.GE.AND P2, PT, R34, 0x89, PT ;  /* 0x000000892200780c */ /* 0x000fe20003f46270 */
[----:B------:R-:W-:Y:S02]  /*4e30*/  HADD2.F32 R14, -RZ, R14.H0_H0 ;  /* 0x2000000eff0e7230 */ /* 0x000fe40000004100 */
[----:B------:R-:W-:Y:S01]  /*4e40*/  IMAD R26, R26, UR6, RZ ;  /* 0x000000061a1a7c24 */ /* 0x000fe2000f8e02ff */
[----:B------:R-:W-:Y:S01]  /*4e50*/  ISETP.LT.OR P5, PT, R33, 0x1, !P2 ;  /* 0x000000012100780c */ /* 0x000fe200057a1670 */
[----:B------:R-:W-:-:S04]  /*4e60*/  IMAD.WIDE.U32 R6, R35, UR6, R6 ;  /* 0x0000000623067c25 */ /* 0x000fc8000f8e0006 */
[----:B0-----:R-:W-:Y:S01]  /*4e70*/  FMUL R15, R14, R9 ;  /* 0x000000090e0f7220 */ /* 0x001fe20000400000 */
[----:B------:R-:W-:Y:S01]  /*4e80*/  PRMT R14, RZ, 0x7610, R14 ;  /* 0x00007610ff0e7816 */ /* 0x000fe2000000000e */
[----:B------:R-:W-:Y:S02]  /*4e90*/  IMAD R35, R35, UR7, R26 ;  /* 0x0000000723237c24 */ /* 0x000fe4000f8e021a */
[----:B------:R-:W-:Y:S01]  /*4ea0*/  FFMA R15, R110, R8, R15 ;  /* 0x000000086e0f7223 */ /* 0x000fe2000000000f */
[----:B------:R-:W-:-:S04]  /*4eb0*/  IADD3 R6, P6, R6, UR10, RZ ;  /* 0x0000000a06067c10 */ /* 0x000fc8000ffde0ff */
[----:B------:R-:W-:Y:S02]  /*4ec0*/  F2FP.SATFINITE.E5M2.F32.PACK_AB_MERGE_C R15, RZ, R15, RZ ;  /* 0x0000000fff0f723e */ /* 0x000fe400048060ff */
[----:B------:R-:W-:-:S03]  /*4ed0*/  IADD3.X R7, R7, UR11, R35, P6, !PT ;  /* 0x0000000b07077c10 */ /* 0x000fc6000b7fe423 */
[----:B------:R0:W-:Y:S01]  /*4ee0*/  @!P3 STG.E.U8 desc[UR18][R12.64+0x1], R15 ;  /* 0x0000010f0c00b986 */ /* 0x0001e2000c101112 */
[----:B------:R-:W-:Y:S05]  /*4ef0*/  @P5 BRA `(.L_x_106) ;  /* 0x0000000000045947 */ /* 0x000fea0003800000 */
[----:B------:R3:W5:Y:S02]  /*4f00*/  LDG.E.U8 R14, desc[UR18][R6.64] ;  /* 0x00000012060e7981 */ /* 0x000764000c1e1100 */
.L_x_106:
[----:B------:R-:W-:Y:S05]  /*4f10*/  BSYNC B1 ;  /* 0x0000000000017941 */ /* 0x000fea0003800000 */
.L_x_105:
[----:B-----5:R-:W-:Y:S01]  /*4f20*/  LOP3.LUT R14, R14, 0xff, RZ, 0xc0, !PT ;  /* 0x000000ff0e0e7812 */ /* 0x020fe200078ec0ff */
[----:B------:R-:W-:Y:S01]  /*4f30*/  BSSY B1, `(.L_x_107) ;  /* 0x000000b000017945 */ /* 0x000fe20003800000 */
[----:B------:R-:W-:Y:S02]  /*4f40*/  ISETP.LT.OR P3, PT, R33, 0x2, !P2 ;  /* 0x000000022100780c */ /* 0x000fe40005761670 */
[----:B------:R-:W-:-:S05]  /*4f50*/  F2FP.F16.E5M2.UNPACK_B R14, R14 ;  /* 0x0000000eff0e723e */ /* 0x000fca00020004ff */
[----:B------:R-:W-:-:S05]  /*4f60*/  HADD2.F32 R14, -RZ, R14.H0_H0 ;  /* 0x2000000eff0e7230 */ /* 0x000fca0000004100 */
[----:B------:R-:W-:-:S04]  /*4f70*/  FMUL R14, R14, R9 ;  /* 0x000000090e0e7220 */ /* 0x000fc80000400000 */
[----:B------:R-:W-:-:S05]  /*4f80*/  FFMA R14, R109, R8, R14 ;  /* 0x000000086d0e7223 */ /* 0x000fca000000000e */
[----:B0-----:R-:W-:Y:S02]  /*4f90*/  F2FP.SATFINITE.E5M2.F32.PACK_AB_MERGE_C R15, RZ, R14, RZ ;  /* 0x0000000eff0f723e */ /* 0x001fe400048060ff */
[----:B------:R-:W-:-:S03]  /*4fa0*/  PRMT R14, RZ, 0x7610, R14 ;  /* 0x00007610ff0e7816 */ /* 0x000fc6000000000e */
[----:B------:R0:W-:Y:S01]  /*4fb0*/  @!P5 STG.E.U8 desc[UR18][R10.64], R15 ;  /* 0x0000000f0a00d986 */ /* 0x0001e2000c101112 */
[----:B------:R-:W-:Y:S05]  /*4fc0*/  @P3 BRA `(.L_x_108) ;  /* 0x0000000000043947 */ /* 0x000fea0003800000 */
[----:B------:R4:W5:Y:S02]  /*4fd0*/  LDG.E.U8 R14, desc[UR18][R6.64+0x1] ;  /* 0x00000112060e7981 */ /* 0x000964000c1e1100 */
.L_x_108:
[----:B------:R-:W-:Y:S05]  /*4fe0*/  BSYNC B1 ;  /* 0x0000000000017941 */ /* 0x000fea0003800000 */
.L_x_107:
[----:B-----5:R-:W-:Y:S01]  /*4ff0*/  LOP3.LUT R14, R14, 0xff, RZ, 0xc0, !PT ;  /* 0x000000ff0e0e7812 */ /* 0x020fe200078ec0ff */
[----:B------:R-:W-:Y:S01]  /*5000*/  BSSY B1, `(.L_x_109) ;  /* 0x000000b000017945 */ /* 0x000fe20003800000 */
[----:B------:R-:W-:Y:S02]  /*5010*/  ISETP.LT.OR P5, PT, R33, 0x9, !P1 ;  /* 0x000000092100780c */ /* 0x000fe40004fa1670 */
[----:B------:R-:W-:-:S05]  /*5020*/  F2FP.F16.E5M2.UNPACK_B R14, R14 ;  /* 0x0000000eff0e723e */ /* 0x000fca00020004ff */
[----:B------:R-:W-:-:S05]  /*5030*/  HADD2.F32 R14, -RZ, R14.H0_H0 ;  /* 0x2000000eff0e7230 */ /* 0x000fca0000004100 */
[----:B0-----:R-:W-:Y:S01]  /*5040*/  FMUL R15, R14, R9 ;  /* 0x000000090e0f7220 */ /* 0x001fe20000400000 */
[----:B------:R-:W-:-:S03]  /*5050*/  PRMT R14, RZ, 0x7610, R14 ;  /* 0x00007610ff0e7816 */ /* 0x000fc6000000000e */
[----:B------:R-:W-:-:S05]  /*5060*/  FFMA R15, R108, R8, R15 ;  /* 0x000000086c0f7223 */ /* 0x000fca000000000f */
[----:B------:R-:W-:-:S05]  /*5070*/  F2FP.SATFINITE.E5M2.F32.PACK_AB_MERGE_C R15, RZ, R15, RZ ;  /* 0x0000000fff0f723e */ /* 0x000fca00048060ff */
[----:B------:R0:W-:Y:S01]  /*5080*/  @!P3 STG.E.U8 desc[UR18][R10.64+0x1], R15 ;  /* 0x0000010f0a00b986 */ /* 0x0001e2000c101112 */
[----:B------:R-:W-:Y:S05]  /*5090*/  @P5 BRA `(.L_x_110) ;  /* 0x0000000000045947 */ /* 0x000fea0003800000 */
[----:B------:R0:W5:Y:S02]  /*50a0*/  LDG.E.U8 R14, desc[UR18][R24.64+0x8] ;  /* 0x00000812180e7981 */ /* 0x000164000c1e1100 */
.L_x_110:
[----:B------:R-:W-:Y:S05]  /*50b0*/  BSYNC B1 ;  /* 0x0000000000017941 */ /* 0x000fea0003800000 */
.L_x_109:
        /* <DEDUP_REMOVED lines=12> */
.L_x_112:
[----:B------:R-:W-:Y:S05]  /*5180*/  BSYNC B1 ;  /* 0x0000000000017941 */ /* 0x000fea0003800000 */
.L_x_111:
        /* <DEDUP_REMOVED lines=12> */
.L_x_114:
[----:B------:R-:W-:Y:S05]  /*5250*/  BSYNC B1 ;  /* 0x0000000000017941 */ /* 0x000fea0003800000 */
.L_x_113:
        /* <DEDUP_REMOVED lines=12> */
.L_x_116:
[----:B------:R-:W-:Y:S05]  /*5320*/  BSYNC B1 ;  /* 0x0000000000017941 */ /* 0x000fea0003800000 */
.L_x_115:
        /* <DEDUP_REMOVED lines=12> */
.L_x_118:
[----:B------:R-:W-:Y:S05]  /*53f0*/  BSYNC B1 ;  /* 0x0000000000017941 */ /* 0x000fea0003800000 */
.L_x_117:
        /* <DEDUP_REMOVED lines=12> */
.L_x_120:
[----:B------:R-:W-:Y:S05]  /*54c0*/  BSYNC B1 ;  /* 0x0000000000017941 */ /* 0x000fea0003800000 */
.L_x_119:
        /* <DEDUP_REMOVED lines=12> */
.L_x_122:
[----:B------:R-:W-:Y:S05]  /*5590*/  BSYNC B1 ;  /* 0x0000000000017941 */ /* 0x000fea0003800000 */
.L_x_121:
        /* <DEDUP_REMOVED lines=12> */
.L_x_124:
[----:B------:R-:W-:Y:S05]  /*5660*/  BSYNC B1 ;  /* 0x0000000000017941 */ /* 0x000fea0003800000 */
.L_x_123:
        /* <DEDUP_REMOVED lines=12> */
.L_x_126:
[----:B------:R-:W-:Y:S05]  /*5730*/  BSYNC B1 ;  /* 0x0000000000017941 */ /* 0x000fea0003800000 */
.L_x_125:
        /* <DEDUP_REMOVED lines=12> */
.L_x_128:
[----:B------:R-:W-:Y:S05]  /*5800*/  BSYNC B1 ;  /* 0x0000000000017941 */ /* 0x000fea0003800000 */
.L_x_127:
        /* <DEDUP_REMOVED lines=12> */
.L_x_130:
[----:B------:R-:W-:Y:S05]  /*58d0*/  BSYNC B1 ;  /* 0x0000000000017941 */ /* 0x000fea0003800000 */
.L_x_129:
        /* <DEDUP_REMOVED lines=12> */
.L_x_132:
[----:B------:R-:W-:Y:S05]  /*59a0*/  BSYNC B1 ;  /* 0x0000000000017941 */ /* 0x000fea0003800000 */
.L_x_131:
        /* <DEDUP_REMOVED lines=12> */
.L_x_134:
[----:B------:R-:W-:Y:S05]  /*5a70*/  BSYNC B1 ;  /* 0x0000000000017941 */ /* 0x000fea0003800000 */
.L_x_133:
        /* <DEDUP_REMOVED lines=12> */
.L_x_136:
[----:B------:R-:W-:Y:S05]  /*5b40*/  BSYNC B1 ;  /* 0x0000000000017941 */ /* 0x000fea0003800000 */
.L_x_135:
        /* <DEDUP_REMOVED lines=12> */
.L_x_138:
[----:B------:R-:W-:Y:S05]  /*5c10*/  BSYNC B1 ;  /* 0x0000000000017941 */ /* 0x000fea0003800000 */
.L_x_137:
        /* <DEDUP_REMOVED lines=12> */
.L_x_140:
[----:B------:R-:W-:Y:S05]  /*5ce0*/  BSYNC B1 ;  /* 0x0000000000017941 */ /* 0x000fea0003800000 */
.L_x_139:
        /* <DEDUP_REMOVED lines=12> */
.L_x_142:
[----:B------:R-:W-:Y:S05]  /*5db0*/  BSYNC B1 ;  /* 0x0000000000017941 */ /* 0x000fea0003800000 */
.L_x_141:
        /* <DEDUP_REMOVED lines=12> */
.L_x_144:
[----:B------:R-:W-:Y:S05]  /*5e80*/  BSYNC B1 ;  /* 0x0000000000017941 */ /* 0x000fea0003800000 */
.L_x_143:
        /* <DEDUP_REMOVED lines=12> */
.L_x_146:
[----:B------:R-:W-:Y:S05]  /*5f50*/  BSYNC B1 ;  /* 0x0000000000017941 */ /* 0x000fea0003800000 */
.L_x_145:
        /* <DEDUP_REMOVED lines=12> */
.L_x_148:
[----:B------:R-:W-:Y:S05]  /*6020*/  BSYNC B1 ;  /* 0x0000000000017941 */ /* 0x000fea0003800000 */
.L_x_147:
        /* <DEDUP_REMOVED lines=12> */
.L_x_150:
[----:B------:R-:W-:Y:S05]  /*60f0*/  BSYNC B1 ;  /* 0x0000000000017941 */ /* 0x000fea0003800000 */
.L_x_149:
        /* <DEDUP_REMOVED lines=12> */
.L_x_152:
[----:B------:R-:W-:Y:S05]  /*61c0*/  BSYNC B1 ;  /* 0x0000000000017941 */ /* 0x000fea0003800000 */
.L_x_151:
        /* <DEDUP_REMOVED lines=12> */
.L_x_154:
[----:B------:R-:W-:Y:S05]  /*6290*/  BSYNC B1 ;  /* 0x0000000000017941 */ /* 0x000fea0003800000 */
.L_x_153:
        /* <DEDUP_REMOVED lines=12> */
.L_x_156:
[----:B------:R-:W-:Y:S05]  /*6360*/  BSYNC B1 ;  /* 0x0000000000017941 */ /* 0x000fea0003800000 */
.L_x_155:
        /* <DEDUP_REMOVED lines=12> */
.L_x_158:
[----:B------:R-:W-:Y:S05]  /*6430*/  BSYNC B1 ;  /* 0x0000000000017941 */ /* 0x000fea0003800000 */
.L_x_157:
        /* <DEDUP_REMOVED lines=12> */
.L_x_160:
[----:B------:R-:W-:Y:S05]  /*6500*/  BSYNC B1 ;  /* 0x0000000000017941 */ /* 0x000fea0003800000 */
.L_x_159:
        /* <DEDUP_REMOVED lines=12> */
.L_x_162:
[----:B------:R-:W-:Y:S05]  /*65d0*/  BSYNC B1 ;  /* 0x0000000000017941 */ /* 0x000fea0003800000 */
.L_x_161:
        /* <DEDUP_REMOVED lines=12> */
.L_x_164:
[----:B------:R-:W-:Y:S05]  /*66a0*/  BSYNC B1 ;  /* 0x0000000000017941 */ /* 0x000fea0003800000 */
.L_x_163:
[----:B------:R-:W-:Y:S05]  /*66b0*/  @P2 BRA `(.L_x_165) ;  /* 0x0000001000302947 */ /* 0x000fea0003800000 */
[----:B-----5:R-:W-:-:S04]  /*66c0*/  LOP3.LUT R12, R12, 0xff, RZ, 0xc0, !PT ;  /* 0x000000ff0c0c7812 */ /* 0x020fc800078ec0ff */
[----:B------:R-:W-:-:S05]  /*66d0*/  F2FP.F16.E5M2.UNPACK_B R12, R12 ;  /* 0x0000000cff0c723e */ /* 0x000fca00020004ff */
[----:B------:R-:W-:-:S05]  /*66e0*/  HADD2.F32 R12, -RZ, R12.H0_H0 ;  /* 0x2000000cff0c7230 */ /* 0x000fca0000004100 */
[----:B0--34-:R-:W-:-:S04]  /*66f0*/  FMUL R7, R12, R9 ;  /* 0x000000090c077220 */ /* 0x019fc80000400000 */
[----:B------:R-:W-:-:S05]  /*6700*/  FFMA R7, R18, R8, R7 ;  /* 0x0000000812077223 */ /* 0x000fca0000000007 */
[----:B------:R-:W-:-:S05]  /*6710*/  F2FP.SATFINITE.E5M2.F32.PACK_AB_MERGE_C R7, RZ, R7, RZ ;  /* 0x00000007ff07723e */ /* 0x000fca00048060ff */
[----:B------:R0:W-:Y:S01]  /*6720*/  STG.E.U8 desc[UR18][R10.64+0x39], R7 ;  /* 0x000039070a007986 */ /* 0x0001e2000c101112 */
[----:B------:R-:W-:Y:S05]  /*6730*/  BRA `(.L_x_165) ;  /* 0x0000001000107947 */ /* 0x000fea0003800000 */
.L_x_36:
[C---:B------:R-:W-:Y:S01]  /*6740*/  ISETP.GE.AND P1, PT, R34.reuse, 0x1, PT ;  /* 0x000000012200780c */ /* 0x040fe20003f26270 */
[-C--:B--2---:R-:W-:Y:S01]  /*6750*/  FMUL R143, R143, R8.reuse ;  /* 0x000000088f8f7220 */ /* 0x084fe20000400000 */
[----:B------:R-:W-:Y:S01]  /*6760*/  ISETP.GE.AND P2, PT, R34, 0x9, PT ;  /* 0x000000092200780c */ /* 0x000fe20003f46270 */
[-C--:B------:R-:W-:Y:S01]  /*6770*/  FMUL R142, R142, R8.reuse ;  /* 0x000000088e8e7220 */ /* 0x080fe20000400000 */
[----:B------:R-:W-:Y:S01]  /*6780*/  ISETP.LT.OR P3, PT, R33, 0x1, !P1 ;  /* 0x000000012100780c */ /* 0x000fe20004f61670 */
[-C--:B------:R-:W-:Y:S01]  /*6790*/  FMUL R141, R141, R8.reuse ;  /* 0x000000088d8d7220 */ /* 0x080fe20000400000 */
[C---:B------:R-:W-:Y:S01]  /*67a0*/  ISETP.LT.OR P6, PT, R33.reuse, 0x2, !P1 ;  /* 0x000000022100780c */ /* 0x040fe20004fc1670 */
[-C--:B------:R-:W-:Y:S01]  /*67b0*/  FMUL R140, R140, R8.reuse ;  /* 0x000000088c8c7220 */ /* 0x080fe20000400000 */
[----:B------:R-:W-:Y:S01]  /*67c0*/  ISETP.LT.OR P5, PT, R33, 0x1, !P2 ;  /* 0x000000012100780c */ /* 0x000fe200057a1670 */
[-C--:B------:R-:W-:Y:S01]  /*67d0*/  FMUL R139, R139, R8.reuse ;  /* 0x000000088b8b7220 */ /* 0x080fe20000400000 */
[----:B------:R-:W-:Y:S01]  /*67e0*/  F2FP.SATFINITE.E5M2.F32.PACK_AB_MERGE_C R143, RZ, R143, RZ ;  /* 0x0000008fff8f723e */ /* 0x000fe200048060ff */
[----:B------:R-:W-:Y:S01]  /*67f0*/  FMUL R138, R138, R8 ;  /* 0x000000088a8a7220 */ /* 0x000fe20000400000 */
[----:B------:R-:W-:Y:S01]  /*6800*/  F2FP.SATFINITE.E5M2.F32.PACK_AB_MERGE_C R7, RZ, R142, RZ ;  /* 0x0000008eff07723e */ /* 0x000fe200048060ff */
[-C--:B------:R-:W-:Y:S01]  /*6810*/  FMUL R137, R137, R8.reuse ;  /* 0x0000000889897220 */ /* 0x080fe20000400000 */
[----:B------:R-:W-:Y:S01]  /*6820*/  F2FP.SATFINITE.E5M2.F32.PACK_AB_MERGE_C R141, RZ, R141, RZ ;  /* 0x0000008dff8d723e */ /* 0x000fe200048060ff */
[----:B------:R-:W-:Y:S01]  /*6830*/  FMUL R136, R136, R8 ;  /* 0x0000000888887220 */ /* 0x000fe20000400000 */
[----:B------:R-:W-:Y:S01]  /*6840*/  F2FP.SATFINITE.E5M2.F32.PACK_AB_MERGE_C R27, RZ, R140, RZ ;  /* 0x0000008cff1b723e */ /* 0x000fe200048060ff */
[----:B------:R-:W-:Y:S01]  /*6850*/  @!P3 STG.E.U8 desc[UR18][R24.64], R143 ;  /* 0x0000008f1800b986 */ /* 0x000fe2000c101112 */
[----:B------:R-:W-:Y:S01]  /*6860*/  ISETP.LT.OR P3, PT, R33, 0x2, !P2 ;  /* 0x000000022100780c */ /* 0x000fe20005761670 */
[-C--:B------:R-:W-:Y:S01]  /*6870*/  FMUL R135, R135, R8.reuse ;  /* 0x0000000887877220 */ /* 0x080fe20000400000 */
[----:B------:R-:W-:Y:S01]  /*6880*/  F2FP.SATFINITE.E5M2.F32.PACK_AB_MERGE_C R139, RZ, R139, RZ ;  /* 0x0000008bff8b723e */ /* 0x000fe200048060ff */
[----:B------:R0:W-:Y:S01]  /*6890*/  @!P6 STG.E.U8 desc[UR18][R24.64+0x1], R7 ;  /* 0x000001071800e986 */ /* 0x0001e2000c101112 */
[C---:B------:R-:W-:Y:S01]  /*68a0*/  ISETP.LT.OR P6, PT, R33.reuse, 0x9, !P1 ;  /* 0x000000092100780c */ /* 0x040fe20004fc1670 */
[-C--:B------:R-:W-:Y:S01]  /*68b0*/  FMUL R134, R134, R8.reuse ;  /* 0x0000000886867220 */ /* 0x080fe20000400000 */
[----:B------:R-:W-:Y:S01]  /*68c0*/  F2FP.SATFINITE.E5M2.F32.PACK_AB_MERGE_C R137, RZ, R137, RZ ;  /* 0x00000089ff89723e */ /* 0x000fe200048060ff */
[----:B------:R-:W-:Y:S01]  /*68d0*/  @!P5 STG.E.U8 desc[UR18][R14.64], R141 ;  /* 0x0000008d0e00d986 */ /* 0x000fe2000c101112 */
[----:B------:R-:W-:Y:S01]  /*68e0*/  ISETP.LT.OR P5, PT, R33, 0xa, !P1 ;  /* 0x0000000a2100780c */ /* 0x000fe20004fa1670 */
[----:B------:R-:W-:Y:S01]  /*68f0*/  FMUL R133, R133, R8 ;  /* 0x0000000885857220 */ /* 0x000fe20000400000 */
[----:B------:R-:W-:Y:S01]  /*6900*/  F2FP.SATFINITE.E5M2.F32.PACK_AB_MERGE_C R29, RZ, R136, RZ ;  /* 0x00000088ff1d723e */ /* 0x000fe200048060ff */
[-C--:B------:R-:W-:Y:S01]  /*6910*/  FMUL R132, R132, R8.reuse ;  /* 0x0000000884847220 */ /* 0x080fe20000400000 */
[----:B------:R-:W-:Y:S01]  /*6920*/  F2FP.SATFINITE.E5M2.F32.PACK_AB_MERGE_C R135, RZ, R135, RZ ;  /* 0x00000087ff87723e */ /* 0x000fe200048060ff */
[----:B------:R1:W-:Y:S01]  /*6930*/  @!P3 STG.E.U8 desc[UR18][R14.64+0x1], R27 ;  /* 0x0000011b0e00b986 */ /* 0x0003e2000c101112 */
[----:B------:R-:W-:Y:S01]  /*6940*/  ISETP.LT.OR P3, PT, R33, 0x9, !P2 ;  /* 0x000000092100780c */ /* 0x000fe20005761670 */
[----:B------:R-:W-:Y:S01]  /*6950*/  FMUL R131, R131, R8 ;  /* 0x0000000883837220 */ /* 0x000fe20000400000 */
[----:B0-----:R-:W-:Y:S01]  /*6960*/  F2FP.SATFINITE.E5M2.F32.PACK_AB_MERGE_C R7, RZ, R138, RZ ;  /* 0x0000008aff07723e */ /* 0x001fe200048060ff */
[----:B------:R-:W-:Y:S01]  /*6970*/  @!P6 STG.E.U8 desc[UR18][R24.64+0x8], R139 ;  /* 0x0000088b1800e986 */ /* 0x000fe2000c101112 */
[C---:B------:R-:W-:Y:S01]  /*6980*/  ISETP.LT.OR P6, PT, R33.reuse, 0xa, !P2 ;  /* 0x0000000a2100780c */ /* 0x040fe200057c1670 */
[-C--:B------:R-:W-:Y:S01]  /*6990*/  FMUL R130, R130, R8.reuse ;  /* 0x0000000882827220 */ /* 0x080fe20000400000 */
[----:B------:R-:W-:Y:S01]  /*69a0*/  F2FP.SATFINITE.E5M2.F32.PACK_AB_MERGE_C R133, RZ, R133, RZ ;  /* 0x00000085ff85723e */ /* 0x000fe200048060ff */
[----:B------:R0:W-:Y:S01]  /*69b0*/  @!P5 STG.E.U8 desc[UR18][R24.64+0x9], R7 ;  /* 0x000009071800d986 */ /* 0x0001e2000c101112 */
[----:B------:R-:W-:Y:S01]  /*69c0*/  ISETP.LT.OR P5, PT, R33, 0x11, !P1 ;  /* 0x000000112100780c */ /* 0x000fe20004fa1670 */
[-C--:B------:R-:W-:Y:S01]  /*69d0*/  FMUL R129, R129, R8.reuse ;  /* 0x0000000881817220 */ /* 0x080fe20000400000 */
[----:B------:R-:W-:Y:S01]  /*69e0*/  F2FP.SATFINITE.E5M2.F32.PACK_AB_MERGE_C R131, RZ, R131, RZ ;  /* 0x00000083ff83723e */ /* 0x000fe200048060ff */
[----:B------:R-:W-:Y:S01]  /*69f0*/  FMUL R128, R128, R8 ;  /* 0x0000000880807220 */ /* 0x000fe20000400000 */
[----:B-1----:R-:W-:Y:S01]  /*6a00*/  F2FP.SATFINITE.E5M2.F32.PACK_AB_MERGE_C R27, RZ, R132, RZ ;  /* 0x00000084ff1b723e */ /* 0x002fe200048060ff */
[----:B------:R-:W-:Y:S01]  /*6a10*/  @!P3 STG.E.U8 desc[UR18][R14.64+0x8], R137 ;  /* 0x000008890e00b986 */ /* 0x000fe2000c101112 */
[----:B------:R-:W-:Y:S01]  /*6a20*/  ISETP.LT.OR P3, PT, R33, 0x12, !P1 ;  /* 0x000000122100780c */ /* 0x000fe20004f61670 */
[-C--:B------:R-:W-:Y:S01]  /*6a30*/  FMUL R127, R127, R8.reuse ;  /* 0x000000087f7f7220 */ /* 0x080fe20000400000 */
[----:B------:R-:W-:Y:S01]  /*6a40*/  F2FP.SATFINITE.E5M2.F32.PACK_AB_MERGE_C R129, RZ, R129, RZ ;  /* 0x00000081ff81723e */ /* 0x000fe200048060ff */
[----:B------:R1:W-:Y:S01]  /*6a50*/  @!P6 STG.E.U8 desc[UR18][R14.64+0x9], R29 ;  /* 0x0000091d0e00e986 */ /* 0x0003e2000c101112 */
[C---:B------:R-:W-:Y:S01]  /*6a60*/  ISETP.LT.OR P6, PT, R33.reuse, 0x11, !P2 ;  /* 0x000000112100780c */ /* 0x040fe200057c1670 */
[----:B------:R-:W-:Y:S01]  /*6a70*/  FMUL R126, R126, R8 ;  /* 0x000000087e7e7220 */ /* 0x000fe20000400000 */
[----:B0-----:R-:W-:Y:S01]  /*6a80*/  F2FP.SATFINITE.E5M2.F32.PACK_AB_MERGE_C R7, RZ, R134, RZ ;  /* 0x00000086ff07723e */ /* 0x001fe200048060ff */
[----:B------:R-:W-:Y:S01]  /*6a90*/  @!P5 STG.E.U8 desc[UR18][R24.64+0x10], R135 ;  /* 0x000010871800d986 */ /* 0x000fe2000c101112 */
[----:B------:R-:W-:Y:S01]  /*6aa0*/  ISETP.LT.OR P5, PT, R33, 0x12, !P2 ;  /* 0x000000122100780c */ /* 0x000fe200057a1670 */
[-C--:B------:R-:W-:Y:S01]  /*6ab0*/  FMUL R125, R125, R8.reuse ;  /* 0x000000087d7d7220 */ /* 0x080fe20000400000 */
[----:B------:R-:W-:Y:S01]  /*6ac0*/  F2FP.SATFINITE.E5M2.F32.PACK_AB_MERGE_C R127, RZ, R127, RZ ;  /* 0x0000007fff7f723e */ /* 0x000fe200048060ff */
[-C--:B------:R-:W-:Y:S01]  /*6ad0*/  FMUL R124, R124, R8.reuse ;  /* 0x000000087c7c7220 */ /* 0x080fe20000400000 */
[-C--:B------:R-:W-:Y:S01]  /*6ae0*/  FMUL R123, R123, R8.reuse ;  /* 0x000000087b7b7220 */ /* 0x080fe20000400000 */
[----:B------:R0:W-:Y:S01]  /*6af0*/  @!P3 STG.E.U8 desc[UR18][R24.64+0x11], R7 ;  /* 0x000011071800b986 */ /* 0x0001e2000c101112 */
[C---:B------:R-:W-:Y:S01]  /*6b00*/  ISETP.LT.OR P3, PT, R33.reuse, 0x19, !P1 ;  /* 0x000000192100780c */ /* 0x040fe20004f61670 */
[----:B------:R-:W-:Y:S01]  /*6b10*/  FMUL R122, R122, R8 ;  /* 0x000000087a7a7220 */ /* 0x000fe20000400000 */
[----:B-1----:R-:W-:Y:S01]  /*6b20*/  F2FP.SATFINITE.E5M2.F32.PACK_AB_MERGE_C R29, RZ, R130, RZ ;  /* 0x00000082ff1d723e */ /* 0x002fe200048060ff */
[----:B------:R-:W-:Y:S01]  /*6b30*/  @!P6 STG.E.U8 desc[UR18][R14.64+0x10], R133 ;  /* 0x000010850e00e986 */ /* 0x000fe2000c101112 */
[----:B------:R-:W-:Y:S01]  /*6b40*/  ISETP.LT.OR P6, PT, R33, 0x1a, !P1 ;  /* 0x0000001a2100780c */ /* 0x000fe20004fc1670 */
[-C--:B------:R-:W-:Y:S01]  /*6b50*/  FMUL R121, R121, R8.reuse ;  /* 0x0000000879797220 */ /* 0x080fe20000400000 */
[----:B------:R-:W-:Y:S01]  /*6b60*/  F2FP.SATFINITE.E5M2.F32.PACK_AB_MERGE_C R125, RZ, R125, RZ ;  /* 0x0000007dff7d723e */ /* 0x000fe200048060ff */
[----:B------:R1:W-:Y:S01]  /*6b70*/  @!P5 STG.E.U8 desc[UR18][R14.64+0x11], R27 ;  /* 0x0000111b0e00d986 */ /* 0x0003e2000c101112 */
[----:B------:R-:W-:Y:S01]  /*6b80*/  ISETP.LT.OR P5, PT, R33, 0x19, !P2 ;  /* 0x000000192100780c */ /* 0x000fe200057a1670 */
[-C--:B------:R-:W-:Y:S01]  /*6b90*/  FMUL R120, R120, R8.reuse ;  /* 0x0000000878787220 */ /* 0x080fe20000400000 */
[----:B------:R-:W-:Y:S01]  /*6ba0*/  F2FP.SATFINITE.E5M2.F32.PACK_AB_MERGE_C R123, RZ, R123, RZ ;  /* 0x0000007bff7b723e */ /* 0x000fe200048060ff */
        /* <DEDUP_REMOVED lines=8> */
[----:B------:R-:W-:Y:S01]  /*6c30*/  FMUL R117, R117, R8 ;  /* 0x0000000875757220 */ /* 0x000fe20000400000 */
[----:B-1----:R-:W-:Y:S01]  /*6c40*/  F2FP.SATFINITE.E5M2.F32.PACK_AB_MERGE_C R27, RZ, R126, RZ ;  /* 0x0000007eff1b723e */ /* 0x002fe200048060ff */
[----:B------:R-:W-:Y:S01]  /*6c50*/  @!P5 STG.E.U8 desc[UR18][R14.64+0x18], R129 ;  /* 0x000018810e00d986 */ /* 0x000fe2000c101112 */
[----:B------:R-:W-:Y:S01]  /*6c60*/  ISETP.LT.OR P5, PT, R33, 0x22, !P1 ;  /* 0x000000222100780c */ /* 0x000fe20004fa1670 */
[-C--:B------:R-:W-:Y:S01]  /*6c70*/  FMUL R116, R116, R8.reuse ;  /* 0x0000000874747220 */ /* 0x080fe20000400000 */
[----:B------:R-:W-:Y:S01]  /*6c80*/  F2FP.SATFINITE.E5M2.F32.PACK_AB_MERGE_C R119, RZ, R119, RZ ;  /* 0x00000077ff77723e */ /* 0x000fe200048060ff */
[-C--:B------:R-:W-:Y:S01]  /*6c90*/  FMUL R115, R115, R8.reuse ;  /* 0x0000000873737220 */ /* 0x080fe20000400000 */
[----:B------:R-:W-:Y:S01]  /*6ca0*/  F2FP.SATFINITE.E5M2.F32.PACK_AB_MERGE_C R117, RZ, R117, RZ ;  /* 0x00000075ff75723e */ /* 0x000fe200048060ff */
[----:B------:R1:W-:Y:S01]  /*6cb0*/  @!P3 STG.E.U8 desc[UR18][R14.64+0x19], R7 ;  /* 0x000019070e00b986 */ /* 0x0003e2000c101112 */
[C---:B------:R-:W-:Y:S01]  /*6cc0*/  ISETP.LT.OR P3, PT, R33.reuse, 0x21, !P2 ;  /* 0x000000212100780c */ /* 0x040fe20005761670 */
        /* <DEDUP_REMOVED lines=9> */
[----:B------:R-:W-:Y:S01]  /*6d60*/  FMUL R111, R111, R8 ;  /* 0x000000086f6f7220 */ /* 0x000fe20000400000 */
[----:B-1----:R-:W-:Y:S01]  /*6d70*/  F2FP.SATFINITE.E5M2.F32.PACK_AB_MERGE_C R7, RZ, R122, RZ ;  /* 0x0000007aff07723e */ /* 0x002fe200048060ff */
[-C--:B------:R-:W-:Y:S01]  /*6d80*/  FMUL R110, R110, R8.reuse ;  /* 0x000000086e6e7220 */ /* 0x080fe20000400000 */
        /* <DEDUP_REMOVED lines=29> */
[----:B------:R-:W-:Y:S01]  /*6f60*/  ISETP.LT.OR P3, PT, R33, 0x32, !P2 ;  /* 0x000000322100780c */ /* 0x000fe20005761670 */
[-C--:B------:R-:W-:Y:S01]  /*6f70*/  FMUL R101, R101, R8.reuse ;  /* 0x0000000865657220 */ /* 0x080fe20000400000 */
[----:B------:R-:W-:Y:S01]  /*6f80*/  F2FP.SATFINITE.E5M2.F32.PACK_AB_MERGE_C R103, RZ, R103, RZ ;  /* 0x00000067ff67723e */ /* 0x000fe200048060ff */
[----:B------:R0:W-:Y:S01]  /*6f90*/  @!P6 STG.E.U8 desc[UR18][R24.64+0x31], R29 ;  /* 0x0000311d1800e986 */ /* 0x0001e2000c101112 */
[C---:B------:R-:W-:Y:S01]  /*6fa0*/  ISETP.LT.OR P6, PT, R33.reuse, 0x39, !P1 ;  /* 0x000000392100780c */ /* 0x040fe20004fc1670 */
[-C--:B------:R-:W-:Y:S01]  /*6fb0*/  FMUL R100, R100, R8.reuse ;  /* 0x0000000864647220 */ /* 0x080fe20000400000 */
[C---:B------:R-:W-:Y:S01]  /*6fc0*/  ISETP.LT.OR P1, PT, R33.reuse, 0x3a, !P1 ;  /* 0x0000003a2100780c */ /* 0x040fe20004f21670 */
[----:B------:R-:W-:Y:S01]  /*6fd0*/  @!P5 STG.E.U8 desc[UR18][R14.64+0x30], R117 ;  /* 0x000030750e00d986 */ /* 0x000fe2000c101112 */
[C---:B------:R-:W-:Y:S01]  /*6fe0*/  ISETP.LT.OR P5, PT, R33.reuse, 0x39, !P2 ;  /* 0x000000392100780c */ /* 0x040fe200057a1670 */
[-C--:B------:R-:W-:Y:S01]  /*6ff0*/  FMUL R98, R98, R8.reuse ;  /* 0x0000000862627220 */ /* 0x080fe20000400000 */
[----:B------:R-:W-:Y:S01]  /*7000*/  ISETP.LT.OR P2, PT, R33, 0x3a, !P2 ;  /* 0x0000003a2100780c */ /* 0x000fe20005741670 */
[----:B------:R-:W-:Y:S01]  /*7010*/  FMUL R99, R99, R8 ;  /* 0x0000000863637220 */ /* 0x000fe20000400000 */
[----:B-1----:R-:W-:Y:S01]  /*7020*/  F2FP.SATFINITE.E5M2.F32.PACK_AB_MERGE_C R27, RZ, R114, RZ ;  /* 0x00000072ff1b723e */ /* 0x002fe200048060ff */
[----:B------:R1:W-:Y:S01]  /*7030*/  @!P3 STG.E.U8 desc[UR18][R14.64+0x31], R7 ;  /* 0x000031070e00b986 */ /* 0x0003e2000c101112 */
[C---:B------:R-:W-:Y:S01]  /*7040*/  ISETP.GE.AND P3, PT, R34.reuse, 0x89, PT ;  /* 0x000000892200780c */ /* 0x040fe20003f66270 */
[----:B------:R-:W-:Y:S01]  /*7050*/  FMUL R97, R97, R8 ;  /* 0x0000000861617220 */ /* 0x000fe20000400000 */
[----:B0-----:R-:W-:Y:S01]  /*7060*/  F2FP.SATFINITE.E5M2.F32.PACK_AB_MERGE_C R29, RZ, R112, RZ ;  /* 0x00000070ff1d723e */ /* 0x001fe200048060ff */
[----:B------:R-:W-:Y:S01]  /*7070*/  @!P6 STG.E.U8 desc[UR18][R24.64+0x38], R115 ;  /* 0x000038731800e986 */ /* 0x000fe2000c101112 */
[----:B------:R-:W-:Y:S01]  /*7080*/  ISETP.GE.AND P6, PT, R34, 0x81, PT ;  /* 0x000000812200780c */ /* 0x000fe20003fc6270 */
[-C--:B------:R-:W-:Y:S01]  /*7090*/  FMUL R96, R96, R8.reuse ;  /* 0x0000000860607220 */ /* 0x080fe20000400000 */
[----:B------:R-:W-:Y:S01]  /*70a0*/  F2FP.SATFINITE.E5M2.F32.PACK_AB_MERGE_C R101, RZ, R101, RZ ;  /* 0x00000065ff65723e */ /* 0x000fe200048060ff */
[----:B------:R0:W-:Y:S01]  /*70b0*/  @!P1 STG.E.U8 desc[UR18][R24.64+0x39], R27 ;  /* 0x0000391b18009986 */ /* 0x0001e2000c101112 */
[----:B------:R-:W-:Y:S01]  /*70c0*/  ISETP.LT.OR P1, PT, R33, 0x1, !P6 ;  /* 0x000000012100780c */ /* 0x000fe20007721670 */
[-C--:B------:R-:W-:Y:S01]  /*70d0*/  FMUL R95, R95, R8.reuse ;  /* 0x000000085f5f7220 */ /* 0x080fe20000400000 */
[----:B------:R-:W-:Y:S01]  /*70e0*/  F2FP.SATFINITE.E5M2.F32.PACK_AB_MERGE_C R99, RZ, R99, RZ ;  /* 0x00000063ff63723e */ /* 0x000fe200048060ff */
[----:B------:R-:W-:Y:S01]  /*70f0*/  @!P2 STG.E.U8 desc[UR18][R14.64+0x39], R29 ;  /* 0x0000391d0e00a986 */ /* 0x000fe2000c101112 */
[C---:B------:R-:W-:Y:S01]  /*7100*/  ISETP.LT.OR P2, PT, R33.reuse, 0x2, !P6 ;  /* 0x000000022100780c */ /* 0x040fe20007741670 */
[----:B------:R-:W-:Y:S01]  /*7110*/  FMUL R94, R94, R8 ;  /* 0x000000085e5e7220 */ /* 0x000fe20000400000 */
[----:B-1----:R-:W-:Y:S01]  /*7120*/  F2FP.SATFINITE.E5M2.F32.PACK_AB_MERGE_C R7, RZ, R110, RZ ;  /* 0x0000006eff07723e */ /* 0x002fe200048060ff */
        /* <DEDUP_REMOVED lines=45> */
[----:B------:R-:W-:Y:S01]  /*7400*/  FMUL R18, R18, R8 ;  /* 0x0000000812127220 */ /* 0x000fe20000400000 */
[----:B------:R-:W-:-:S03]  /*7410*/  F2FP.SATFINITE.E5M2.F32.PACK_AB_MERGE_C R17, RZ, R17, RZ ;  /* 0x00000011ff11723e */ /* 0x000fc600048060ff */
[----:B------:R-:W-:Y:S02]  /*7420*/  F2FP.SATFINITE.E5M2.F32.PACK_AB_MERGE_C R19, RZ, R19, RZ ;  /* 0x00000013ff13723e */ /* 0x000fe400048060ff */
[----:B-1----:R-:W-:Y:S01]  /*7430*/  F2FP.SATFINITE.E5M2.F32.PACK_AB_MERGE_C R7, RZ, R98, RZ ;  /* 0x00000062ff07723e */ /* 0x002fe200048060ff */
[----:B------:R0:W-:Y:S01]  /*7440*/  @!P2 STG.E.U8 desc[UR18][R12.64+0x11], R15 ;  /* 0x0000110f0c00a986 */ /* 0x0001e2000c101112 */
[----:B------:R-:W-:-:S03]  /*7450*/  ISETP.LT.OR P2, PT, R33, 0x1a, !P6 ;  /* 0x0000001a2100780c */ /* 0x000fc60007741670 */
[----:B------:R-:W-:Y:S01]  /*7460*/  @!P1 STG.E.U8 desc[UR18][R10.64+0x10], R101 ;  /* 0x000010650a009986 */ /* 0x000fe2000c101112 */
[----:B------:R-:W-:-:S03]  /*7470*/  ISETP.LT.OR P1, PT, R33, 0x19, !P6 ;  /* 0x000000192100780c */ /* 0x000fc60007721670 */
[----:B------:R1:W-:Y:S01]  /*7480*/  @!P5 STG.E.U8 desc[UR18][R10.64+0x11], R25 ;  /* 0x000011190a00d986 */ /* 0x0003e2000c101112 */
[----:B------:R-:W-:Y:S02]  /*7490*/  ISETP.LT.OR P5, PT, R33, 0x19, !P3 ;  /* 0x000000192100780c */ /* 0x000fe40005fa1670 */
[----:B0-----:R-:W-:-:S03]  /*74a0*/  F2FP.SATFINITE.E5M2.F32.PACK_AB_MERGE_C R15, RZ, R96, RZ ;  /* 0x00000060ff0f723e */ /* 0x001fc600048060ff */
[----:B------:R0:W-:Y:S01]  /*74b0*/  @!P2 STG.E.U8 desc[UR18][R12.64+0x19], R7 ;  /* 0x000019070c00a986 */ /* 0x0001e2000c101112 */
[----:B------:R-:W-:-:S03]  /*74c0*/  ISETP.LT.OR P2, PT, R33, 0x1a, !P3 ;  /* 0x0000001a2100780c */ /* 0x000fc60005f41670 */
[----:B------:R-:W-:Y:S01]  /*74d0*/  @!P1 STG.E.U8 desc[UR18][R12.64+0x18], R99 ;  /* 0x000018630c009986 */ /* 0x000fe2000c101112 */
[C---:B------:R-:W-:Y:S02]  /*74e0*/  ISETP.LT.OR P1, PT, R33.reuse, 0x21, !P6 ;  /* 0x000000212100780c */ /* 0x040fe40007721670 */
[----:B-1----:R-:W-:Y:S01]  /*74f0*/  F2FP.SATFINITE.E5M2.F32.PACK_AB_MERGE_C R25, RZ, R94, RZ ;  /* 0x0000005eff19723e */ /* 0x002fe200048060ff */
[----:B------:R-:W-:Y:S01]  /*7500*/  @!P5 STG.E.U8 desc[UR18][R10.64+0x18], R97 ;  /* 0x000018610a00d986 */ /* 0x000fe2000c101112 */
[----:B------:R-:W-:Y:S02]  /*7510*/  ISETP.LT.OR P5, PT, R33, 0x22, !P6 ;  /* 0x000000222100780c */ /* 0x000fe400077a1670 */
[----:B0-----:R-:W-:-:S03]  /*7520*/  F2FP.SATFINITE.E5M2.F32.PACK_AB_MERGE_C R7, RZ, R92, RZ ;  /* 0x0000005cff07723e */ /* 0x001fc600048060ff */
        /* <DEDUP_REMOVED lines=19> */
[----:B------:R-:W-:Y:S01]  /*7660*/  @!P5 STG.E.U8 desc[UR18][R10.64+0x29], R25 ;  /* 0x000029190a00d986 */ /* 0x000fe2000c101112 */
[----:B------:R-:W-:Y:S02]  /*7670*/  ISETP.LT.OR P5, PT, R33, 0x32, !P6 ;  /* 0x000000322100780c */ /* 0x000fe400077a1670 */
[----:B0-----:R-:W-:-:S07]  /*7680*/  F2FP.SATFINITE.E5M2.F32.PACK_AB_MERGE_C R15, RZ, R16, RZ ;  /* 0x00000010ff0f723e */ /* 0x001fce00048060ff */
[----:B------:R-:W-:Y:S01]  /*7690*/  @!P1 STG.E.U8 desc[UR18][R12.64+0x30], R23 ;  /* 0x000030170c009986 */ /* 0x000fe2000c101112 */
[C---:B------:R-:W-:Y:S02]  /*76a0*/  ISETP.LT.OR P1, PT, R33.reuse, 0x39, !P6 ;  /* 0x000000392100780c */ /* 0x040fe40007721670 */
[C---:B------:R-:W-:Y:S01]  /*76b0*/  ISETP.LT.OR P6, PT, R33.reuse, 0x3a, !P6 ;  /* 0x0000003a2100780c */ /* 0x040fe200077c1670 */
[----:B------:R0:W-:Y:S01]  /*76c0*/  @!P5 STG.E.U8 desc[UR18][R12.64+0x31], R7 ;  /* 0x000031070c00d986 */ /* 0x0001e2000c101112 */
[----:B------:R-:W-:-:S03]  /*76d0*/  ISETP.LT.OR P5, PT, R33, 0x32, !P3 ;  /* 0x000000322100780c */ /* 0x000fc60005fa1670 */
[----:B------:R1:W-:Y:S01]  /*76e0*/  @!P2 STG.E.U8 desc[UR18][R10.64+0x30], R21 ;  /* 0x000030150a00a986 */ /* 0x0003e2000c101112 */
[C---:B------:R-:W-:Y:S02]  /*76f0*/  ISETP.LT.OR P2, PT, R33.reuse, 0x39, !P3 ;  /* 0x000000392100780c */ /* 0x040fe40005f41670 */
[----:B------:R-:W-:Y:S02]  /*7700*/  ISETP.LT.OR P3, PT, R33, 0x3a, !P3 ;  /* 0x0000003a2100780c */ /* 0x000fe40005f61670 */
[----:B0-----:R-:W-:Y:S02]  /*7710*/  F2FP.SATFINITE.E5M2.F32.PACK_AB_MERGE_C R7, RZ, R20, RZ ;  /* 0x00000014ff07723e */ /* 0x001fe400048060ff */
[----:B-1----:R-:W-:-:S03]  /*7720*/  F2FP.SATFINITE.E5M2.F32.PACK_AB_MERGE_C R21, RZ, R18, RZ ;  /* 0x00000012ff15723e */ /* 0x002fc600048060ff */
[----:B------:R0:W-:Y:S04]  /*7730*/  @!P5 STG.E.U8 desc[UR18][R10.64+0x31], R7 ;  /* 0x000031070a00d986 */ /* 0x0001e8000c101112 */
[----:B------:R0:W-:Y:S04]  /*7740*/  @!P1 STG.E.U8 desc[UR18][R12.64+0x38], R17 ;  /* 0x000038110c009986 */ /* 0x0001e8000c101112 */
[----:B------:R0:W-:Y:S04]  /*7750*/  @!P6 STG.E.U8 desc[UR18][R12.64+0x39], R15 ;  /* 0x0000390f0c00e986 */ /* 0x0001e8000c101112 */
[----:B------:R0:W-:Y:S04]  /*7760*/  @!P2 STG.E.U8 desc[UR18][R10.64+0x38], R19 ;  /* 0x000038130a00a986 */ /* 0x0001e8000c101112 */
[----:B------:R0:W-:Y:S02]  /*7770*/  @!P3 STG.E.U8 desc[UR18][R10.64+0x39], R21 ;  /* 0x000039150a00b986 */ /* 0x0001e4000c101112 */
.L_x_165:
[----:B------:R-:W-:Y:S05]  /*7780*/  BSYNC B0 ;  /* 0x0000000000007941 */ /* 0x000fea0003800000 */
.L_x_35:
[----:B------:R-:W-:Y:S01]  /*7790*/  ULDC UR6, c[0x0][0xc] ;  /* 0x0000030000067ab9 */ /* 0x000fe20000000800 */
[----:B------:R-:W-:Y:S01]  /*77a0*/  ULDC UR7, c[0x0][0x10] ;  /* 0x0000040000077ab9 */ /* 0x000fe20000000800 */
[----:B0--34-:R-:W0:Y:S01]  /*77b0*/  LDC R7, c[0x0][0x14] ;  /* 0x00000500ff077b82 */ /* 0x019e220000000800 */
[----:B------:R-:W-:Y:S01]  /*77c0*/  UIMAD.WIDE.U32 UR6, UR6, UR7, URZ ;  /* 0x00000007060672a5 */ /* 0x000fe2000f8e003f */
[----:B------:R-:W-:Y:S01]  /*77d0*/  PRMT R10, RZ, 0x7610, R10 ;  /* 0x00007610ff0a7816 */ /* 0x000fe2000000000a */
[----:B------:R-:W-:-:S04]  /*77e0*/  IMAD.MOV.U32 R6, RZ, RZ, -0x1 ;  /* 0xffffffffff067424 */ /* 0x000fc800078e00ff */
[----:B0-----:R-:W-:-:S04]  /*77f0*/  IMAD.WIDE.U32 R2, R7, UR6, R2 ;  /* 0x0000000607027c25 */ /* 0x001fc8000f8e0002 */
[----:B------:R-:W-:Y:S01]  /*7800*/  IMAD R7, R7, UR7, RZ ;  /* 0x0000000707077c24 */ /* 0x000fe2000f8e02ff */
[----:B------:R-:W-:Y:S02]  /*7810*/  ULDC.64 UR6, c[0x0][0x650] ;  /* 0x0001940000067ab9 */ /* 0x000fe40000000a00 */
[----:B------:R-:W-:Y:S01]  /*7820*/  ISETP.GE.U32.AND P1, PT, R2, UR6, PT ;  /* 0x0000000602007c0c */ /* 0x000fe2000bf26070 */
[----:B------:R-:W-:Y:S02]  /*7830*/  IMAD.IADD R3, R3, 0x1, R7 ;  /* 0x0000000103037824 */ /* 0x000fe400078e0207 */
[----:B------:R-:W-:-:S03]  /*7840*/  IMAD.MOV.U32 R7, RZ, RZ, -0x1 ;  /* 0xffffffffff077424 */ /* 0x000fc600078e00ff */
[----:B------:R-:W-:-:S13]  /*7850*/  ISETP.GE.U32.AND.EX P1, PT, R3, UR7, PT, P1 ;  /* 0x0000000703007c0c */ /* 0x000fda000bf26110 */
[----:B------:R-:W-:Y:S05]  /*7860*/  @P1 BRA `(.L_x_166) ;  /* 0x0000000400601947 */ /* 0x000fea0003800000 */
[----:B------:R-:W0:Y:S01]  /*7870*/  S2R R20, SR_CTAID.X ;  /* 0x0000000000147919 */ /* 0x000e220000002500 */
[----:B------:R-:W3:Y:S01]  /*7880*/  LDC.64 R14, c[0x0][0x628] ;  /* 0x00018a00ff0e7b82 */ /* 0x000ee20000000a00 */
[----:B------:R-:W-:Y:S01]  /*7890*/  ULDC UR6, c[0x0][0x150] ;  /* 0x0000540000067ab9 */ /* 0x000fe20000000800 */
[----:B-----5:R-:W-:Y:S01]  /*78a0*/  IMAD.MOV.U32 R12, RZ, RZ, R2 ;  /* 0x000000ffff0c7224 */ /* 0x020fe200078e0002 */
[----:B------:R-:W4:Y:S01]  /*78b0*/  S2R R22, SR_CTAID.Y ;  /* 0x0000000000167919 */ /* 0x000f220000002600 */
[----:B------:R-:W-:-:S04]  /*78c0*/  IMAD.MOV.U32 R13, RZ, RZ, R3 ;  /* 0x000000ffff0d7224 */ /* 0x000fc800078e0003 */
[----:B------:R-:W1:Y:S08]  /*78d0*/  LDC R23, c[0x0][0x144] ;  /* 0x00005100ff177b82 */ /* 0x000e700000000800 */
[----:B------:R-:W1:Y:S08]  /*78e0*/  LDC R16, c[0x0][0x630] ;  /* 0x00018c00ff107b82 */ /* 0x000e700000000800 */
[----:B------:R-:W1:Y:S01]  /*78f0*/  LDC.64 R18, c[0x0][0x620] ;  /* 0x00018800ff127b82 */ /* 0x000e620000000a00 */
[----:B---3--:R-:W-:-:S04]  /*7900*/  ISETP.NE.U32.AND P1, PT, R14, RZ, PT ;  /* 0x000000ff0e00720c */ /* 0x008fc80003f25070 */
[----:B------:R-:W-:Y:S02]  /*7910*/  ISETP.NE.AND.EX P1, PT, R15, RZ, PT, P1 ;  /* 0x000000ff0f00720c */ /* 0x000fe40003f25310 */
[----:B0-----:R-:W-:-:S05]  /*7920*/  I2FP.F32.U32 R6, R20 ;  /* 0x0000001400067245 */ /* 0x001fca0000201000 */
[----:B------:R-:W-:-:S04]  /*7930*/  FMUL R6, R6, UR6 ;  /* 0x0000000606067c20 */ /* 0x000fc80008400000 */
[----:B------:R0:W3:Y:S02]  /*7940*/  F2I.U32.TRUNC.NTZ R21, R6 ;  /* 0x0000000600157305 */ /* 0x0000e4000020f000 */
[----:B----4-:R-:W-:Y:S05]  /*7950*/  @!P1 BRA `(.L_x_167) ;  /* 0x0000000000289947 */ /* 0x010fea0003800000 */
[----:B------:R-:W4:Y:S02]  /*7960*/  LDC R7, c[0x0][0x634] ;  /* 0x00018d00ff077b82 */ /* 0x000f240000000800 */
[----:B----4-:R-:W-:-:S05]  /*7970*/  IADD3 R13, P1, R2, R7, RZ ;  /* 0x00000007020d7210 */ /* 0x010fca0007f3e0ff */
[----:B------:R-:W-:-:S04]  /*7980*/  IMAD.X R17, RZ, RZ, R3, P1 ;  /* 0x000000ffff117224 */ /* 0x000fc800008e0603 */
[----:B0-----:R-:W-:-:S04]  /*7990*/  IMAD.WIDE.U32 R6, R17, R14, RZ ;  /* 0x0000000e11067225 */ /* 0x001fc800078e00ff */
[----:B------:R-:W-:-:S04]  /*79a0*/  IMAD.WIDE.U32 R10, P1, R13, R15, R6 ;  /* 0x0000000f0d0a7225 */ /* 0x000fc80007820006 */
[----:B------:R-:W-:-:S04]  /*79b0*/  IMAD.WIDE.U32 R6, R13, R14, RZ ;  /* 0x0000000e0d067225 */ /* 0x000fc800078e00ff */
[----:B------:R-:W-:Y:S01]  /*79c0*/  IMAD.X R13, RZ, RZ, RZ, P1 ;  /* 0x000000ffff0d7224 */ /* 0x000fe200008e06ff */
[----:B------:R-:W-:Y:S01]  /*79d0*/  IADD3 RZ, P1, R7, R10, RZ ;  /* 0x0000000a07ff7210 */ /* 0x000fe20007f3e0ff */
[----:B------:R-:W-:-:S04]  /*79e0*/  IMAD.MOV.U32 R12, RZ, RZ, R11 ;  /* 0x000000ffff0c7224 */ /* 0x000fc800078e000b */
[----:B------:R-:W-:-:S08]  /*79f0*/  IMAD.WIDE.U32.X R12, R17, R15, R12, P1 ;  /* 0x0000000f110c7225 */ /* 0x000fd000008e040c */
.L_x_167:
[----:B------:R-:W4:Y:S01]  /*7a00*/  LDC.64 R28, c[0x0][0x640] ;  /* 0x00019000ff1c7b82 */ /* 0x000f220000000a00 */
[-C--:B-1----:R-:W-:Y:S01]  /*7a10*/  SHF.R.U64 R17, R12, R16.reuse, R13 ;  /* 0x000000100c117219 */ /* 0x082fe2000000120d */
[----:B---3--:R-:W-:Y:S01]  /*7a20*/  IMAD.MOV R21, RZ, RZ, -R21 ;  /* 0x000000ffff157224 */ /* 0x008fe200078e0a15 */
[----:B0-----:R-:W-:Y:S01]  /*7a30*/  SHF.R.U32.HI R6, RZ, R16, R13 ;  /* 0x00000010ff067219 */ /* 0x001fe2000001160d */
[----:B------:R-:W-:Y:S01]  /*7a40*/  ULDC UR6, c[0x0][0x154] ;  /* 0x0000550000067ab9 */ /* 0x000fe20000000800 */
[----:B------:R-:W-:Y:S01]  /*7a50*/  IADD3 R11, P1, RZ, -R17, RZ ;  /* 0x80000011ff0b7210 */ /* 0x000fe20007f3e0ff */
[----:B------:R-:W-:Y:S02]  /*7a60*/  IMAD R23, R23, R21, R20 ;  /* 0x0000001517177224 */ /* 0x000fe400078e0214 */
[----:B------:R-:W0:Y:S01]  /*7a70*/  LDC R12, c[0x0][0x618] ;  /* 0x00018600ff0c7b82 */ /* 0x000e220000000800 */
[----:B------:R-:W-:Y:S02]  /*7a80*/  IMAD.MOV.U32 R13, RZ, RZ, 0x1 ;  /* 0x00000001ff0d7424 */ /* 0x000fe400078e00ff */
[----:B------:R-:W-:-:S04]  /*7a90*/  IMAD.X R7, RZ, RZ, ~R6, P1 ;  /* 0x000000ffff077224 */ /* 0x000fc800008e0e06 */
[-C--:B------:R-:W-:Y:S01]  /*7aa0*/  IMAD R10, R7, R18.reuse, RZ ;  /* 0x00000012070a7224 */ /* 0x080fe200078e02ff */
[----:B--2---:R-:W1:Y:S01]  /*7ab0*/  LDC R24, c[0x0][0x608] ;  /* 0x00018200ff187b82 */ /* 0x004e620000000800 */
[----:B------:R-:W-:-:S04]  /*7ac0*/  IMAD.WIDE.U32 R6, R11, R18, R2 ;  /* 0x000000120b067225 */ /* 0x000fc800078e0002 */
[----:B------:R-:W-:Y:S01]  /*7ad0*/  IMAD R11, R11, R19, R10 ;  /* 0x000000130b0b7224 */ /* 0x000fe200078e020a */
[----:B------:R-:W-:Y:S02]  /*7ae0*/  I2FP.F32.U32 R10, R22 ;  /* 0x00000016000a7245 */ /* 0x000fe40000201000 */
[----:B------:R-:W2:Y:S01]  /*7af0*/  LDC R26, c[0x0][0x658] ;  /* 0x00019600ff1a7b82 */ /* 0x000ea20000000800 */
[----:B------:R-:W-:Y:S01]  /*7b00*/  IMAD.IADD R7, R7, 0x1, R11 ;  /* 0x0000000107077824 */ /* 0x000fe200078e020b */
[----:B----4-:R-:W-:Y:S01]  /*7b10*/  ISETP.NE.U32.AND P1, PT, R28, RZ, PT ;  /* 0x000000ff1c00720c */ /* 0x010fe20003f25070 */
[----:B------:R-:W-:Y:S01]  /*7b20*/  FMUL R10, R10, UR6 ;  /* 0x000000060a0a7c20 */ /* 0x000fe20008400000 */
[----:B------:R-:W-:Y:S02]  /*7b30*/  IMAD.MOV.U32 R11, RZ, RZ, -0x1 ;  /* 0xffffffffff0b7424 */ /* 0x000fe400078e00ff */
[----:B------:R-:W-:Y:S01]  /*7b40*/  ISETP.NE.AND.EX P1, PT, R29, RZ, PT, P1 ;  /* 0x000000ff1d00720c */ /* 0x000fe20003f25310 */
[----:B------:R3:W4:Y:S01]  /*7b50*/  F2I.U32.TRUNC.NTZ R19, R10 ;  /* 0x0000000a00137305 */ /* 0x000722000020f000 */
[----:B------:R-:W3:Y:S01]  /*7b60*/  LDC R21, c[0x0][0x148] ;  /* 0x00005200ff157b82 */ /* 0x000ee20000000800 */
[----:B0-----:R-:W-:-:S02]  /*7b70*/  SHF.R.U64 R16, R6, R12, R7 ;  /* 0x0000000c06107219 */ /* 0x001fc40000001207 */
[----:B------:R-:W-:-:S05]  /*7b80*/  SHF.R.U32.HI R7, RZ, R12, R7 ;  /* 0x0000000cff077219 */ /* 0x000fca0000011607 */
[----:B------:R-:W0:Y:S01]  /*7b90*/  LDC R20, c[0x0][0x600] ;  /* 0x00018000ff147b82 */ /* 0x000e220000000800 */
[-CC-:B-1----:R-:W-:Y:S02]  /*7ba0*/  SHF.R.U64 R14, R16, R24.reuse, R7.reuse ;  /* 0x00000018100e7219 */ /* 0x182fe40000001207 */
[----:B------:R-:W-:-:S05]  /*7bb0*/  SHF.R.U32.HI R7, RZ, R24, R7 ;  /* 0x00000018ff077219 */ /* 0x000fca0000011607 */
[----:B------:R-:W1:Y:S01]  /*7bc0*/  LDC R27, c[0x0][0x648] ;  /* 0x00019200ff1b7b82 */ /* 0x000e620000000800 */
[-CC-:B--2---:R-:W-:Y:S02]  /*7bd0*/  SHF.R.U64 R18, R14, R26.reuse, R7.reuse ;  /* 0x0000001a0e127219 */ /* 0x184fe40000001207 */
[-C--:B------:R-:W-:Y:S02]  /*7be0*/  SHF.L.U32 R11, R11, R26.reuse, RZ ;  /* 0x0000001a0b0b7219 */ /* 0x080fe400000006ff */
[-C--:B------:R-:W-:Y:S01]  /*7bf0*/  SHF.R.U32.HI R7, RZ, R26.reuse, R7 ;  /* 0x0000001aff077219 */ /* 0x080fe20000011607 */
[----:B------:R-:W-:Y:S01]  /*7c00*/  IMAD.MOV.U32 R6, RZ, RZ, R18 ;  /* 0x000000ffff067224 */ /* 0x000fe200078e0012 */
[----:B------:R-:W-:Y:S01]  /*7c10*/  SHF.L.U32 R32, R13, R26, RZ ;  /* 0x0000001a0d207219 */ /* 0x000fe200000006ff */
[----:B------:R-:W2:Y:S01]  /*7c20*/  LDC R30, c[0x0][0x638] ;  /* 0x00018e00ff1e7b82 */ /* 0x000ea20000000800 */
[----:B------:R-:W-:-:S07]  /*7c30*/  LOP3.LUT R25, RZ, R11, RZ, 0x33, !PT ;  /* 0x0000000bff197212 */ /* 0x000fce00078e33ff */
[----:B------:R-:W0:Y:S01]  /*7c40*/  LDC R31, c[0x0][0x610] ;  /* 0x00018400ff1f7b82 */ /* 0x000e220000000800 */
[----:B----4-:R-:W-:Y:S05]  /*7c50*/  @!P1 BRA `(.L_x_168) ;  /* 0x0000000000289947 */ /* 0x010fea0003800000 */
[----:B------:R-:W4:Y:S02]  /*7c60*/  LDC R13, c[0x0][0x64c] ;  /* 0x00019300ff0d7b82 */ /* 0x000f240000000800 */
[----:B----4-:R-:W-:-:S05]  /*7c70*/  IADD3 R13, P1, R18, R13, RZ ;  /* 0x0000000d120d7210 */ /* 0x010fca0007f3e0ff */
[----:B------:R-:W-:-:S04]  /*7c80*/  IMAD.X R15, RZ, RZ, R7, P1 ;  /* 0x000000ffff0f7224 */ /* 0x000fc800008e0607 */
[----:B------:R-:W-:-:S04]  /*7c90*/  IMAD.WIDE.U32 R6, R15, R28, RZ ;  /* 0x0000001c0f067225 */ /* 0x000fc800078e00ff */
[----:B---3--:R-:W-:-:S04]  /*7ca0*/  IMAD.WIDE.U32 R10, P1, R13, R29, R6 ;  /* 0x0000001d0d0a7225 */ /* 0x008fc80007820006 */
[----:B------:R-:W-:-:S04]  /*7cb0*/  IMAD.WIDE.U32 R6, R13, R28, RZ ;  /* 0x0000001c0d067225 */ /* 0x000fc800078e00ff */
[----:B------:R-:W-:Y:S01]  /*7cc0*/  IMAD.X R13, RZ, RZ, RZ, P1 ;  /* 0x000000ffff0d7224 */ /* 0x000fe200008e06ff */
[----:B------:R-:W-:Y:S01]  /*7cd0*/  IADD3 RZ, P1, R7, R10, RZ ;  /* 0x0000000a07ff7210 */ /* 0x000fe20007f3e0ff */
[----:B------:R-:W-:-:S04]  /*7ce0*/  IMAD.MOV.U32 R12, RZ, RZ, R11 ;  /* 0x000000ffff0c7224 */ /* 0x000fc800078e000b */
[----:B------:R-:W-:-:S08]  /*7cf0*/  IMAD.WIDE.U32.X R6, R15, R29, R12, P1 ;  /* 0x0000001d0f067225 */ /* 0x000fd000008e040c */
.L_x_168:
[----:B-1----:R-:W-:Y:S01]  /*7d00*/  SHF.R.U64 R6, R6, R27, R7 ;  /* 0x0000001b06067219 */ /* 0x002fe20000001207 */
[----:B0-----:R-:W-:Y:S01]  /*7d10*/  VIADD R13, R20, 0xffffffff ;  /* 0xffffffff140d7836 */ /* 0x001fe20000000000 */
[----:B------:R-:W-:Y:S01]  /*7d20*/  LOP3.LUT R11, R14, R25, RZ, 0xc0, !PT ;  /* 0x000000190e0b7212 */ /* 0x000fe200078ec0ff */
[----:B------:R-:W-:Y:S02]  /*7d30*/  IMAD.MOV R19, RZ, RZ, -R19 ;  /* 0x000000ffff137224 */ /* 0x000fe400078e0a13 */
[----:B------:R-:W-:Y:S02]  /*7d40*/  IMAD.MOV R7, RZ, RZ, -R6 ;  /* 0x000000ffff077224 */ /* 0x000fe400078e0a06 */
[----:B------:R-:W-:Y:S01]  /*7d50*/  IMAD R32, R32, R6, R11 ;  /* 0x0000000620207224 */ /* 0x000fe200078e020b */
[----:B------:R-:W-:Y:S01]  /*7d60*/  LOP3.LUT R11, R16, R13, RZ, 0xc0, !PT ;  /* 0x0000000d100b7212 */ /* 0x000fe200078ec0ff */
[----:B---3--:R-:W-:Y:S02]  /*7d70*/  @P4 IMAD R23, R21, R19, R22 ;  /* 0x0000001315174224 */ /* 0x008fe400078e0216 */
[----:B--2---:R-:W-:-:S02]  /*7d80*/  IMAD R6, R7, R30, R18 ;  /* 0x0000001e07067224 */ /* 0x004fc400078e0212 */
[----:B------:R-:W-:Y:S02]  /*7d90*/  IMAD R32, R32, R31, R23 ;  /* 0x0000001f20207224 */ /* 0x000fe400078e0217 */
[----:B------:R-:W-:Y:S02]  /*7da0*/  IMAD R11, R6, R20, R11 ;  /* 0x00000014060b7224 */ /* 0x000fe400078e020b */
[----:B------:R-:W-:Y:S02]  /*7db0*/  IMAD.MOV.U32 R10, RZ, RZ, 0x1 ;  /* 0x00000001ff0a7424 */ /* 0x000fe400078e00ff */
[----:B------:R-:W-:Y:S01]  /*7dc0*/  IMAD.MOV.U32 R6, RZ, RZ, R17 ;  /* 0x000000ffff067224 */ /* 0x000fe200078e0011 */
[----:B------:R-:W-:Y:S02]  /*7dd0*/  SEL R7, R11, R32, !P4 ;  /* 0x000000200b077207 */ /* 0x000fe40006000000 */
[----:B------:R-:W-:-:S07]  /*7de0*/  SEL R32, R32, R11, !P4 ;  /* 0x0000000b20207207 */ /* 0x000fce0006000000 */
.L_x_166:
[----:B------:R-:W-:Y:S01]  /*7df0*/  UIADD3 UR5, UR9, UR5, URZ ;  /* 0x0000000509057290 */ /* 0x000fe2000fffe03f */
[----:B------:R-:W-:Y:S01]  /*7e00*/  LOP3.LUT P1, RZ, R10, 0xff, RZ, 0xc0, !PT ;  /* 0x000000ff0aff7812 */ /* 0x000fe2000782c0ff */
[----:B------:R-:W-:Y:S02]  /*7e10*/  IMAD.MOV.U32 R10, RZ, RZ, R32 ;  /* 0x000000ffff0a7224 */ /* 0x000fe400078e0020 */
[----:B------:R-:W-:Y:S02]  /*7e20*/  USHF.R.U32.HI UR6, URZ, 0x2, UR5 ;  /* 0x000000023f067899 */ /* 0x000fe40008011605 */
[----:B------:R-:W-:Y:S02]  /*7e30*/  UISETP.GT.U32.AND UP1, UPT, UR5, 0x3, UPT ;  /* 0x000000030500788c */ /* 0x000fe4000bf24070 */
[----:B------:R-:W-:Y:S02]  /*7e40*/  ULOP3.LUT UR6, UR6, 0x1, URZ, 0xc0, !UPT ;  /* 0x0000000106067892 */ /* 0x000fe4000f8ec03f */
[----:B------:R-:W-:-:S02]  /*7e50*/  UISETP.LT.U32.AND UP1, UPT, UR9, 0x4, UP1 ;  /* 0x000000040900788c */ /* 0x000fc40008f21070 */
[----:B------:R-:W-:Y:S02]  /*7e60*/  UISETP.NE.U32.AND UP0, UPT, UR6, 0x1, UPT ;  /* 0x000000010600788c */ /* 0x000fe4000bf05070 */
[----:B------:R-:W-:Y:S02]  /*7e70*/  USEL UR7, URZ, 0x1, !UP1 ;  /* 0x000000013f077887 */ /* 0x000fe4000c800000 */
[----:B------:R-:W-:Y:S02]  /*7e80*/  UISETP.GT.U32.AND UP0, UPT, UR9, 0x3, !UP0 ;  /* 0x000000030900788c */ /* 0x000fe4000c704070 */
[----:B------:R-:W-:Y:S02]  /*7e90*/  ULOP3.LUT UR5, UR5, 0x3, URZ, 0xc0, !UPT ;  /* 0x0000000305057892 */ /* 0x000fe4000f8ec03f */
[----:B------:R-:W-:-:S04]  /*7ea0*/  USEL UR6, URZ, 0x1, !UP0 ;  /* 0x000000013f067887 */ /* 0x000fc8000c000000 */
[----:B------:R-:W-:Y:S01]  /*7eb0*/  ULOP3.LUT UR4, UR6, UR4, UR7, 0x96, !UPT ;  /* 0x0000000406047292 */ /* 0x000fe2000f8e9607 */
[----:B------:R-:W-:Y:S11]  /*7ec0*/  @P1 BRA `(.L_x_169) ;  /* 0xffffff9000a01947 */ /* 0x000ff6000383ffff */
[----:B------:R-:W-:Y:S05]  /*7ed0*/  EXIT ;  /* 0x000000000000794d */ /* 0x000fea0003800000 */
.L_x_7:
[----:B0-----:R-:W-:Y:S01]  /*7ee0*/  ULDC.64 UR4, c[0x0][0x650] ;  /* 0x0001940000047ab9 */ /* 0x001fe20000000a00 */
        /* <DEDUP_REMOVED lines=25> */
.L_x_171:
[----:B------:R-:W0:Y:S01]  /*8080*/  LDC.64 R28, c[0x0][0x640] ;  /* 0x00019000ff1c7b82 */ /* 0x000e220000000a00 */
[-CC-:B------:R-:W-:Y:S01]  /*8090*/  SHF.R.U64 R21, R16, R10.reuse, R17.reuse ;  /* 0x0000000a10157219 */ /* 0x180fe20000001211 */
[----:B------:R-:W-:Y:S01]  /*80a0*/  IMAD.MOV.U32 R27, RZ, RZ, 0x1 ;  /* 0x00000001ff1b7424 */ /* 0x000fe200078e00ff */
[----:B------:R-:W-:Y:S02]  /*80b0*/  SHF.R.U32.HI R5, RZ, R10, R17 ;  /* 0x0000000aff057219 */ /* 0x000fe40000011611 */
[----:B------:R-:W-:-:S03]  /*80c0*/  IADD3 R7, P0, RZ, -R21, RZ ;  /* 0x80000015ff077210 */ /* 0x000fc60007f1e0ff */
[----:B------:R-:W1:Y:S02]  /*80d0*/  LDC R14, c[0x0][0x618] ;  /* 0x00018600ff0e7b82 */ /* 0x000e640000000800 */
[----:B------:R-:W-:Y:S02]  /*80e0*/  IMAD.X R5, RZ, RZ, ~R5, P0 ;  /* 0x000000ffff057224 */ /* 0x000fe400000e0e05 */
[----:B------:R-:W-:-:S04]  /*80f0*/  IMAD.WIDE.U32 R12, R7, R24, R2 ;  /* 0x00000018070c7225 */ /* 0x000fc800078e0002 */
[----:B------:R-:W2:Y:S01]  /*8100*/  LDC R16, c[0x0][0x608] ;  /* 0x00018200ff107b82 */ /* 0x000ea20000000800 */
[----:B------:R-:W-:-:S04]  /*8110*/  IMAD R10, R5, R24, RZ ;  /* 0x00000018050a7224 */ /* 0x000fc800078e02ff */
[----:B------:R-:W-:Y:S02]  /*8120*/  IMAD R5, R7, R25, R10 ;  /* 0x0000001907057224 */ /* 0x000fe400078e020a */
[----:B------:R-:W-:Y:S01]  /*8130*/  IMAD.MOV.U32 R7, RZ, RZ, -0x1 ;  /* 0xffffffffff077424 */ /* 0x000fe200078e00ff */
[----:B------:R-:W3:Y:S01]  /*8140*/  LDC R26, c[0x0][0x658] ;  /* 0x00019600ff1a7b82 */ /* 0x000ee20000000800 */
[----:B------:R-:W-:Y:S01]  /*8150*/  IMAD.IADD R5, R13, 0x1, R5 ;  /* 0x000000010d057824 */ /* 0x000fe200078e0205 */
[----:B0-----:R-:W-:-:S04]  /*8160*/  ISETP.NE.U32.AND P0, PT, R28, RZ, PT ;  /* 0x000000ff1c00720c */ /* 0x001fc80003f05070 */
        /* <DEDUP_REMOVED lines=8> */
[-CC-:B---3--:R-:W-:Y:S02]  /*81f0*/  SHF.R.U64 R24, R22, R26.reuse, R5.reuse ;  /* 0x0000001a16187219 */ /* 0x188fe40000001205 */
[-C--:B------:R-:W-:Y:S02]  /*8200*/  SHF.L.U32 R7, R7, R26.reuse, RZ ;  /* 0x0000001a07077219 */ /* 0x080fe400000006ff */
[----:B------:R-:W-:Y:S01]  /*8210*/  SHF.R.U32.HI R13, RZ, R26, R5 ;  /* 0x0000001aff0d7219 */ /* 0x000fe20000011605 */
[----:B------:R-:W-:Y:S01]  /*8220*/  IMAD.MOV.U32 R12, RZ, RZ, R24 ;  /* 0x000000ffff0c7224 */ /* 0x000fe200078e0018 */
[----:B------:R-:W-:Y:S01]  /*8230*/  LOP3.LUT R31, RZ, R7, RZ, 0x33, !PT ;  /* 0x00000007ff1f7212 */ /* 0x000fe200078e33ff */
[----:B------:R-:W3:Y:S01]  /*8240*/  LDC R30, c[0x0][0x610] ;  /* 0x00018400ff1e7b82 */ /* 0x000ee20000000800 */
[----:B------:R-:W-:Y:S05]  /*8250*/  @!P0 BRA `(.L_x_172) ;  /* 0x0000000000288947 */ /* 0x000fea0003800000 */
        /* <DEDUP_REMOVED lines=10> */
.L_x_172:
[----:B-1----:R-:W-:Y:S01]  /*8300*/  SHF.R.U64 R10, R12, R10, R13 ;  /* 0x0000000a0c0a7219 */ /* 0x002fe2000000120d */
[----:B0-----:R-:W-:Y:S01]  /*8310*/  VIADD R9, R23, 0xffffffff ;  /* 0xffffffff17097836 */ /* 0x001fe20000000000 */
[----:B------:R-:W-:Y:S01]  /*8320*/  SHF.L.U32 R27, R27, R26, RZ ;  /* 0x0000001a1b1b7219 */ /* 0x000fe200000006ff */
[----:B------:R-:W-:Y:S01]  /*8330*/  @P4 IMAD R11, R19, R20, R8 ;  /* 0x00000014130b4224 */ /* 0x000fe200078e0208 */
[----:B------:R-:W-:Y:S01]  /*8340*/  LOP3.LUT R5, R22, R31, RZ, 0xc0, !PT ;  /* 0x0000001f16057212 */ /* 0x000fe200078ec0ff */
[----:B------:R-:W-:Y:S01]  /*8350*/  IMAD.MOV R7, RZ, RZ, -R10 ;  /* 0x000000ffff077224 */ /* 0x000fe200078e0a0a */
[----:B------:R-:W-:Y:S01]  /*8360*/  LOP3.LUT R18, R18, R9, RZ, 0xc0, !PT ;  /* 0x0000000912127212 */ /* 0x000fe200078ec0ff */
[----:B------:R-:W-:Y:S02]  /*8370*/  IMAD.MOV.U32 R16, RZ, RZ, R21 ;  /* 0x000000ffff107224 */ /* 0x000fe400078e0015 */
[----:B------:R-:W-:Y:S02]  /*8380*/  IMAD R10, R27, R10, R5 ;  /* 0x0000000a1b0a7224 */ /* 0x000fe400078e0205 */
[----:B--2---:R-:W-:-:S02]  /*8390*/  IMAD R5, R7, R25, R24 ;  /* 0x0000001907057224 */ /* 0x004fc400078e0218 */
[----:B---3--:R-:W-:Y:S02]  /*83a0*/  IMAD R11, R10, R30, R11 ;  /* 0x0000001e0a0b7224 */ /* 0x008fe400078e020b */
[----:B------:R-:W-:Y:S02]  /*83b0*/  IMAD R18, R5, R23, R18 ;  /* 0x0000001705127224 */ /* 0x000fe400078e0212 */
[----:B------:R-:W-:-:S03]  /*83c0*/  IMAD.MOV.U32 R7, RZ, RZ, 0x1 ;  /* 0x00000001ff077424 */ /* 0x000fc600078e00ff */
[----:B------:R-:W-:Y:S02]  /*83d0*/  SEL R5, R18, R11, !P4 ;  /* 0x0000000b12057207 */ /* 0x000fe40006000000 */
[----:B------:R-:W-:-:S07]  /*83e0*/  SEL R18, R11, R18, !P4 ;  /* 0x000000120b127207 */ /* 0x000fce0006000000 */
.L_x_170:
[----:B------:R-:W-:-:S08]  /*83f0*/  NOP ;  /* 0x0000000000007918 */ /* 0x000fd00000000000 */
[----:B------:R-:W0:-:S00]  /*8400*/  USETMAXREG.DEALLOC.CTAPOOL 0x28 ;  /* 0x00000028000079c8 */ /* 0x000e0000080e0500 */
[----:B0-----:R-:W-:-:S13]  /*8410*/  ISETP.NE.AND P0, PT, R6, RZ, PT ;  /* 0x000000ff0600720c */ /* 0x001fda0003f05270 */
[----:B------:R-:W-:Y:S05]  /*8420*/  @P0 EXIT ;  /* 0x000000000000094d */ /* 0x000fea0003800000 */
[----:B------:R-:W-:Y:S01]  /*8430*/  LOP3.LUT P0, RZ, R7, 0xff, RZ, 0xc0, !PT ;  /* 0x000000ff07ff7812 */ /* 0x000fe2000780c0ff */
[----:B------:R-:W-:Y:S02]  /*8440*/  IMAD.MOV.U32 R15, RZ, RZ, 0x1 ;  /* 0x00000001ff0f7424 */ /* 0x000fe400078e00ff */
[----:B------:R-:W-:-:S10]  /*8450*/  IMAD.MOV.U32 R14, RZ, RZ, RZ ;  /* 0x000000ffff0e7224 */ /* 0x000fd400078e00ff */
[----:B------:R-:W-:Y:S05]  /*8460*/  @!P0 BRA `(.L_x_173) ;  /* 0x0000000c00388947 */ /* 0x000fea0003800000 */
[----:B------:R-:W0:Y:S01]  /*8470*/  LDC R6, c[0x0][0x28c] ;  /* 0x0000a300ff067b82 */ /* 0x000e220000000800 */
[----:B------:R-:W-:Y:S01]  /*8480*/  ULDC UR5, c[0x0][0x658] ;  /* 0x0001960000057ab9 */ /* 0x000fe20000000800 */
[----:B------:R-:W-:Y:S01]  /*8490*/  UMOV UR7, 0xffffffff ;  /* 0xffffffff00077882 */ /* 0x000fe20000000000 */
[----:B------:R-:W-:Y:S01]  /*84a0*/  ULDC UR6, c[0x0][0xc] ;  /* 0x0000030000067ab9 */ /* 0x000fe20000000800 */
[----:B------:R-:W-:Y:S01]  /*84b0*/  USHF.L.U32 UR8, UR7, UR5, URZ ;  /* 0x0000000507087299 */ /* 0x000fe2000800063f */
[----:B------:R-:W-:Y:S01]  /*84c0*/  BSSY B0, `(.L_x_173) ;  /* 0x00000c8000007945 */ /* 0x000fe20003800000 */
[----:B------:R-:W-:Y:S01]  /*84d0*/  UMOV UR9, 0x1 ;  /* 0x0000000100097882 */ /* 0x000fe20000000000 */
[----:B------:R-:W-:Y:S01]  /*84e0*/  ULDC UR7, c[0x0][0x10] ;  /* 0x0000040000077ab9 */ /* 0x000fe20000000800 */
[----:B------:R-:W1:Y:S01]  /*84f0*/  S2UR UR10, SR_CgaCtaId ;  /* 0x00000000000a79c3 */ /* 0x000e620000008800 */
[----:B------:R-:W-:Y:S01]  /*8500*/  UIMAD.WIDE.U32 UR6, UR6, UR7, URZ ;  /* 0x00000007060672a5 */ /* 0x000fe2000f8e003f */
[----:B------:R-:W-:Y:S01]  /*8510*/  IMAD.MOV.U32 R12, RZ, RZ, 0x1 ;  /* 0x00000001ff0c7424 */ /* 0x000fe200078e00ff */
[----:B------:R-:W-:Y:S01]  /*8520*/  USHF.L.U32 UR18, UR9, UR5, URZ ;  /* 0x0000000509127299 */ /* 0x000fe2000800063f */
[----:B------:R-:W-:Y:S01]  /*8530*/  LOP3.LUT R17, R4, 0x2, RZ, 0xfc, !PT ;  /* 0x0000000204117812 */ /* 0x000fe200078efcff */
[----:B------:R-:W-:Y:S01]  /*8540*/  IMAD.MOV.U32 R15, RZ, RZ, 0x1 ;  /* 0x00000001ff0f7424 */ /* 0x000fe200078e00ff */
[----:B------:R-:W-:Y:S01]  /*8550*/  ULDC UR5, c[0x0][0x14] ;  /* 0x0000050000057ab9 */ /* 0x000fe20000000800 */
[----:B------:R-:W-:Y:S01]  /*8560*/  IMAD.MOV.U32 R14, RZ, RZ, RZ ;  /* 0x000000ffff0e7224 */ /* 0x000fe200078e00ff */
[----:B------:R-:W-:-:S02]  /*8570*/  UIMAD.WIDE.U32 UR22, UR6, UR5, URZ ;  /* 0x00000005061672a5 */ /* 0x000fc4000f8e003f */
[----:B------:R-:W-:Y:S01]  /*8580*/  UIMAD UR13, UR7, UR5, URZ ;  /* 0x00000005070d72a4 */ /* 0x000fe2000f8e023f */
[----:B------:R-:W-:Y:S01]  /*8590*/  ULDC UR4, c[0x0][0x600] ;  /* 0x0001800000047ab9 */ /* 0x000fe20000000800 */
[----:B------:R-:W-:Y:S02]  /*85a0*/  ULOP3.LUT UR17, URZ, UR8, URZ, 0x33, !UPT ;  /* 0x000000083f117292 */ /* 0x000fe4000f8e333f */
[----:B------:R-:W-:Y:S01]  /*85b0*/  UIADD3 UR4, UR4, -0x1, URZ ;  /* 0xffffffff04047890 */ /* 0x000fe2000fffe03f */
[----:B0-----:R-:W-:Y:S01]  /*85c0*/  VIADD R6, R6, 0x1f ;  /* 0x0000001f06067836 */ /* 0x001fe20000000000 */
[----:B------:R-:W-:Y:S01]  /*85d0*/  UIADD3 UR13, UR23, UR13, URZ ;  /* 0x0000000d170d7290 */ /* 0x000fe2000fffe03f */
[----:B------:R-:W-:-:S03]  /*85e0*/  ULDC.64 UR24, c[0x0][0x198] ;  /* 0x0000660000187ab9 */ /* 0x000fc60000000a00 */
[----:B------:R-:W-:Y:S01]  /*85f0*/  SHF.R.S32.HI R7, RZ, 0x1f, R6 ;  /* 0x0000001fff077819 */ /* 0x000fe20000011406 */
[----:B-1----:R-:W-:-:S03]  /*8600*/  IMAD.U32 R11, RZ, RZ, UR10 ;  /* 0x0000000aff0b7e24 */ /* 0x002fc6000f8e00ff */
[----:B------:R-:W-:-:S04]  /*8610*/  LEA.HI R7, R7, R6, RZ, 0x5 ;  /* 0x0000000607077211 */ /* 0x000fc800078f28ff */
[----:B------:R-:W-:-:S05]  /*8620*/  SHF.R.S32.HI R13, RZ, 0x5, R7 ;  /* 0x00000005ff0d7819 */ /* 0x000fca0000011407 */
[----:B------:R-:W-:-:S07]  /*8630*/  VIADD R10, R13, 0x1 ;  /* 0x000000010d0a7836 */ /* 0x000fce0000000000 */
.L_x_184:
[----:B------:R-:W-:-:S03]  /*8640*/  UMOV UR5, 0xffffffff ;  /* 0xffffffff00057882 */ /* 0x000fc60000000000 */
[----:B------:R-:W-:Y:S05]  /*8650*/  BRA.DIV UR5, `(.L_x_174) ;  /* 0x0000000e05ac7947 */ /* 0x000fea000b800000 */
[----:B------:R-:W-:-:S13]  /*8660*/  ELECT P0, URZ, PT ;  /* 0x00000000003f782f */ /* 0x000fda0003800000 */
.L_x_195:
[----:B------:R-:W0:Y:S01]  /*8670*/  LDC R6, c[0x0][0x28c] ;  /* 0x0000a300ff067b82 */ /* 0x000e220000000800 */
[----:B------:R-:W-:Y:S01]  /*8680*/  BSSY B1, `(.L_x_175) ;  /* 0x000003a000017945 */ /* 0x000fe20003800000 */
[----:B0-----:R-:W-:-:S13]  /*8690*/  ISETP.LT.OR P0, PT, R6, 0x1, !P0 ;  /* 0x000000010600780c */ /* 0x001fda0004701670 */
[----:B------:R-:W-:Y:S05]  /*86a0*/  @P0 BRA `(.L_x_176) ;  /* 0x0000000000dc0947 */ /* 0x000fea0003800000 */
[----:B------:R-:W-:Y:S02]  /*86b0*/  IMAD R18, R18, 0x2, R11 ;  /* 0x0000000212127824 */ /* 0x000fe400078e020b */
[----:B------:R-:W-:Y:S02]  /*86c0*/  IMAD.SHL.U32 R19, R5, 0x40, RZ ;  /* 0x0000004005137824 */ /* 0x000fe400078e00ff */
[----:B------:R-:W-:Y:S02]  /*86d0*/  IMAD.MOV.U32 R22, RZ, RZ, RZ ;  /* 0x000000ffff167224 */ /* 0x000fe400078e00ff */
[----:B------:R-:W-:Y:S02]  /*86e0*/  IMAD.MOV.U32 R5, RZ, RZ, R10 ;  /* 0x000000ffff057224 */ /* 0x000fe400078e000a */
[----:B------:R-:W-:Y:S02]  /*86f0*/  IMAD.MOV.U32 R6, RZ, RZ, R15 ;  /* 0x000000ffff067224 */ /* 0x000fe400078e000f */
[----:B------:R-:W-:-:S02]  /*8700*/  IMAD.MOV.U32 R8, RZ, RZ, R14 ;  /* 0x000000ffff087224 */ /* 0x000fc400078e000e */
[----:B------:R-:W-:-:S07]  /*8710*/  IMAD.SHL.U32 R18, R18, 0x80, RZ ;  /* 0x0000008012127824 */ /* 0x000fce00078e00ff */
.L_x_179:
[----:B------:R-:W0:Y:S01]  /*8720*/  S2UR UR5, SR_CgaCtaId ;  /* 0x00000000000579c3 */ /* 0x000e220000008800 */
[----:B------:R-:W-:Y:S02]  /*8730*/  MOV R20, 0x400 ;  /* 0x0000040000147802 */ /* 0x000fe40000000f00 */
[----:B------:R-:W-:Y:S02]  /*8740*/  SHF.L.U32 R7, R6, 0x1f, RZ ;  /* 0x0000001f06077819 */ /* 0x000fe400000006ff */
[----:B------:R-:W-:-:S13]  /*8750*/  LOP3.LUT P1, RZ, R0, 0x7f, RZ, 0xc0, !PT ;  /* 0x0000007f00ff7812 */ /* 0x000fda000782c0ff */
[----:B------:R-:W1:Y:S01]  /*8760*/  @!P1 LDC R9, c[0x0][0x500] ;  /* 0x00014000ff099b82 */ /* 0x000e620000000800 */
[----:B0-----:R-:W-:-:S05]  /*8770*/  IMAD.U32 R11, RZ, RZ, UR5 ;  /* 0x00000005ff0b7e24 */ /* 0x001fca000f8e00ff */
[----:B------:R-:W-:-:S05]  /*8780*/  LEA R21, R11, R20, 0x18 ;  /* 0x000000140b157211 */ /* 0x000fca00078ec0ff */
[----:B------:R-:W-:-:S04]  /*8790*/  IMAD R20, R8, 0x8, R21 ;  /* 0x0000000808147824 */ /* 0x000fc800078e0215 */
[----:B------:R-:W0:Y:S02]  /*87a0*/  SYNCS.PHASECHK.TRANS64.TRYWAIT P0, [R20+URZ+0x20], R7 ;  /* 0x00002007140075a7 */ /* 0x000e24000800017f */
[----:B01----:R-:W-:Y:S05]  /*87b0*/  @!P0 BRA `(.L_x_177) ;  /* 0x0000000c00748947 */ /* 0x003fea0003800000 */
.L_x_196:
[----:B0-----:R-:W-:Y:S01]  /*87c0*/  PRMT R7, R17, 0x9910, RZ ;  /* 0x0000991011077816 */ /* 0x001fe200000000ff */
[----:B------:R0:W-:Y:S03]  /*87d0*/  @!P1 SYNCS.ARRIVE.TRANS64 RZ, [R20+URZ], R9 ;  /* 0x0000000914ff99a7 */ /* 0x0001e6000800003f */
[----:B------:R-:W-:-:S13]  /*87e0*/  ISETP.NE.AND P0, PT, R7, 0x2, PT ;  /* 0x000000020700780c */ /* 0x000fda0003f05270 */
[----:B0-----:R-:W-:Y:S05]  /*87f0*/  @P0 BRA `(.L_x_178) ;  /* 0x0000000000040947 */ /* 0x001fea0003800000 */
[----:B------:R-:W-:Y:S01]  /*8800*/  BPT.TRAP 0x1 ;  /* 0x000000040000795c */ /* 0x000fe20000300000 */
.L_x_178:
[----:B------:R-:W-:Y:S01]  /*8810*/  IMAD R7, R8, 0x2, R11 ;  /* 0x0000000208077824 */ /* 0x000fe200078e020b */
[----:B------:R-:W-:Y:S01]  /*8820*/  R2UR UR9, R20 ;  /* 0x00000000140972ca */ /* 0x000fe200000e0000 */
[----:B------:R-:W-:Y:S01]  /*8830*/  VIADD R5, R5, 0xffffffff ;  /* 0xffffffff05057836 */ /* 0x000fe20000000000 */
[----:B------:R-:W-:Y:S01]  /*8840*/  UIADD3 UR6, UP0, UR24, 0xf0, URZ ;  /* 0x000000f018067890 */ /* 0x000fe2000ff1e03f */
[--C-:B------:R-:W-:Y:S01]  /*8850*/  IMAD.U32 R7, R7, 0x1000, R21.reuse ;  /* 0x0000100007077824 */ /* 0x100fe200078e0015 */
[----:B------:R-:W-:Y:S01]  /*8860*/  R2UR UR11, R18 ;  /* 0x00000000120b72ca */ /* 0x000fe200000e0000 */
[----:B------:R-:W-:Y:S01]  /*8870*/  IMAD R21, R8, 0x800, R21 ;  /* 0x0000080008157824 */ /* 0x000fe200078e0215 */
[----:B------:R-:W-:Y:S01]  /*8880*/  R2UR UR10, R22 ;  /* 0x00000000160a72ca */ /* 0x000fe200000e0000 */
[----:B------:R-:W-:Y:S01]  /*8890*/  UIADD3 UR26, UP1, UR24, 0x1f0, URZ ;  /* 0x000001f0181a7890 */ /* 0x000fe2000ff3e03f */
[----:B------:R-:W-:Y:S01]  /*88a0*/  R2UR UR5, R7 ;  /* 0x00000000070572ca */ /* 0x000fe200000e0000 */
[----:B------:R-:W-:Y:S01]  /*88b0*/  UIADD3.X UR7, URZ, UR25, URZ, UP0, !UPT ;  /* 0x000000193f077290 */ /* 0x000fe200087fe43f */
[----:B------:R-:W-:Y:S01]  /*88c0*/  R2UR UR8, R21 ;  /* 0x00000000150872ca */ /* 0x000fe200000e0000 */
[----:B------:R-:W-:Y:S01]  /*88d0*/  VIADD R8, R8, 0x1 ;  /* 0x0000000108087836 */ /* 0x000fe20000000000 */
[----:B------:R-:W-:Y:S01]  /*88e0*/  R2UR UR12, R16 ;  /* 0x00000000100c72ca */ /* 0x000fe200000e0000 */
[----:B------:R-:W-:Y:S01]  /*88f0*/  UIADD3.X UR27, URZ, UR25, URZ, UP1, !UPT ;  /* 0x000000193f1b7290 */ /* 0x000fe20008ffe43f */
[----:B------:R-:W-:Y:S01]  /*8900*/  R2UR UR19, R19 ;  /* 0x00000000131372ca */ /* 0x000fe200000e0000 */
[----:B------:R-:W-:Y:S01]  /*8910*/  UMOV UR20, 0x30000 ;  /* 0x0003000000147882 */ /* 0x000fe20000000000 */
[----:B------:R-:W-:Y:S01]  /*8920*/  ISETP.GT.AND P1, PT, R5, 0x1, PT ;  /* 0x000000010500780c */ /* 0x000fe20003f24270 */
[----:B------:R-:W-:Y:S01]  /*8930*/  UMOV UR14, 0x0 ;  /* 0x00000000000e7882 */ /* 0x000fe20000000000 */
[----:B------:R-:W-:Y:S01]  /*8940*/  UMOV UR15, 0x10000000 ;  /* 0x10000000000f7882 */ /* 0x000fe20000000000 */
[----:B------:R-:W-:Y:S01]  /*8950*/  ISETP.NE.AND P0, PT, R8, 0x4, PT ;  /* 0x000000040800780c */ /* 0x000fe20003f05270 */
[----:B------:R-:W-:Y:S01]  /*8960*/  VIADD R22, R22, 0x20 ;  /* 0x0000002016167836 */ /* 0x000fe20000000000 */
[----:B------:R-:W-:-:S02]  /*8970*/  UIADD3 UR5, UR5, 0x100, URZ ;  /* 0x0000010005057890 */ /* 0x000fc4000fffe03f */
[----:B------:R-:W-:Y:S01]  /*8980*/  UIADD3 UR16, UR8, 0x8100, URZ ;  /* 0x0000810008107890 */ /* 0x000fe2000fffe03f */
[----:B------:R-:W-:Y:S02]  /*8990*/  SEL R7, RZ, 0x1, P0 ;  /* 0x00000001ff077807 */ /* 0x000fe40000000000 */
[----:B------:R-:W-:Y:S02]  /*89a0*/  SEL R8, R8, RZ, P0 ;  /* 0x000000ff08087207 */ /* 0x000fe40000000000 */
[----:B------:R-:W-:Y:S01]  /*89b0*/  UMOV UR8, UR5 ;  /* 0x0000000500087c82 */ /* 0x000fe20008000000 */
[----:B------:R-:W-:Y:S01]  /*89c0*/  LOP3.LUT R6, R6, R7, RZ, 0x3c, !PT ;  /* 0x0000000706067212 */ /* 0x000fe200078e3cff */
[----:B------:R0:W-:Y:S02]  /*89d0*/  UTMALDG.3D.MULTICAST [UR8], [UR6], UR20, desc[UR14] ;  /* 0x00000e08060073b4 */ /* 0x0001e40008011814 */
[----:B0-----:R-:W-:Y:S01]  /*89e0*/  UMOV UR8, UR16 ;  /* 0x0000001000087c82 */ /* 0x001fe20008000000 */
[----:B------:R-:W-:-:S02]  /*89f0*/  UMOV UR11, UR19 ;  /* 0x00000013000b7c82 */ /* 0x000fc40008000000 */
[----:B------:R0:W-:Y:S02]  /*8a00*/  UTMALDG.3D [UR8], [UR26], desc[UR14] ;  /* 0x00000e081a0075b4 */ /* 0x0001e40008011000 */
[----:B0-----:R-:W-:Y:S05]  /*8a10*/  @P1 BRA `(.L_x_179) ;  /* 0xfffffffc00401947 */ /* 0x001fea000383ffff */
.L_x_176:
[----:B------:R-:W-:Y:S05]  /*8a20*/  BSYNC B1 ;  /* 0x0000000000017941 */ /* 0x000fea0003800000 */
.L_x_175:
[----:B------:R-:W-:Y:S01]  /*8a30*/  LOP3.LUT P1, RZ, R12, 0xff, RZ, 0xc0, !PT ;  /* 0x000000ff0cff7812 */ /* 0x000fe2000782c0ff */
[C---:B------:R-:W-:Y:S01]  /*8a40*/  IMAD.IADD R14, R13.reuse, 0x1, R14 ;  /* 0x000000010d0e7824 */ /* 0x040fe200078e020e */
[----:B------:R-:W-:Y:S01]  /*8a50*/  IADD3 R2, P2, R2, UR22, RZ ;  /* 0x0000001602027c10 */ /* 0x000fe2000ff5e0ff */
[----:B------:R-:W-:Y:S01]  /*8a60*/  ULDC.64 UR6, c[0x0][0x650] ;  /* 0x0001940000067ab9 */ /* 0x000fe20000000a00 */
[----:B------:R-:W-:Y:S01]  /*8a70*/  BSSY B1, `(.L_x_180) ;  /* 0x000006a000017945 */ /* 0x000fe20003800000 */
[----:B------:R-:W-:Y:S01]  /*8a80*/  IMAD.MOV.U32 R18, RZ, RZ, -0x1 ;  /* 0xffffffffff127424 */ /* 0x000fe200078e00ff */
[----:B------:R-:W-:Y:S01]  /*8a90*/  ISETP.GT.U32.AND P0, PT, R14, 0x3, PT ;  /* 0x000000030e00780c */ /* 0x000fe20003f04070 */
[----:B------:R-:W-:Y:S01]  /*8aa0*/  IMAD.MOV.U32 R16, RZ, RZ, -0x1 ;  /* 0xffffffffff107424 */ /* 0x000fe200078e00ff */
[----:B------:R-:W-:Y:S02]  /*8ab0*/  SHF.R.U32.HI R5, RZ, 0x2, R14 ;  /* 0x00000002ff057819 */ /* 0x000fe4000001160e */
[----:B------:R-:W-:-:S02]  /*8ac0*/  ISETP.LT.U32.AND P0, PT, R13, 0x4, P0 ;  /* 0x000000040d00780c */ /* 0x000fc40000701070 */
[----:B------:R-:W-:Y:S01]  /*8ad0*/  IADD3.X R3, R3, UR13, RZ, P2, !PT ;  /* 0x0000000d03037c10 */ /* 0x000fe200097fe4ff */
[----:B------:R-:W0:Y:S01]  /*8ae0*/  @P1 S2R R11, SR_CgaCtaId ;  /* 0x00000000000b1919 */ /* 0x000e220000008800 */
[----:B------:R-:W-:Y:S02]  /*8af0*/  @P1 MOV R6, 0x400 ;  /* 0x0000040000061802 */ /* 0x000fe40000000f00 */
[----:B------:R-:W-:Y:S02]  /*8b00*/  ISETP.GE.U32.AND P2, PT, R2, UR6, PT ;  /* 0x0000000602007c0c */ /* 0x000fe4000bf46070 */
[----:B------:R-:W-:Y:S02]  /*8b10*/  LOP3.LUT R5, R5, 0x1, RZ, 0xc0, !PT ;  /* 0x0000000105057812 */ /* 0x000fe400078ec0ff */
[----:B------:R-:W-:Y:S02]  /*8b20*/  LOP3.LUT R14, R14, 0x3, RZ, 0xc0, !PT ;  /* 0x000000030e0e7812 */ /* 0x000fe400078ec0ff */
[----:B------:R-:W-:-:S02]  /*8b30*/  PRMT R12, RZ, 0x7610, R12 ;  /* 0x00007610ff0c7816 */ /* 0x000fc4000000000c */
[----:B0-----:R-:W-:-:S04]  /*8b40*/  @P1 LEA R6, R11, R6, 0x18 ;  /* 0x000000060b061211 */ /* 0x001fc800078ec0ff */
[----:B------:R0:W-:Y:S01]  /*8b50*/  @P1 SYNCS.ARRIVE.TRANS64.A1T0 RZ, [R6+URZ+0x58], RZ ;  /* 0x000058ff06ff19a7 */ /* 0x0001e2000810003f */
[----:B------:R-:W-:-:S04]  /*8b60*/  ISETP.NE.U32.AND P1, PT, R5, 0x1, PT ;  /* 0x000000010500780c */ /* 0x000fc80003f25070 */
[----:B------:R-:W-:Y:S02]  /*8b70*/  ISETP.GT.U32.AND P1, PT, R13, 0x3, !P1 ;  /* 0x000000030d00780c */ /* 0x000fe40004f24070 */
[----:B0-----:R-:W-:Y:S02]  /*8b80*/  SEL R6, RZ, 0x1, !P0 ;  /* 0x00000001ff067807 */ /* 0x001fe40004000000 */
[----:B------:R-:W-:Y:S02]  /*8b90*/  ISETP.GE.U32.AND.EX P0, PT, R3, UR7, PT, P2 ;  /* 0x0000000703007c0c */ /* 0x000fe4000bf06120 */
[----:B------:R-:W-:-:S04]  /*8ba0*/  SEL R5, RZ, 0x1, !P1 ;  /* 0x00000001ff057807 */ /* 0x000fc80004800000 */
[--C-:B------:R-:W-:Y:S01]  /*8bb0*/  LOP3.LUT R15, R5, R15, R6.reuse, 0x96, !PT ;  /* 0x0000000f050f7212 */ /* 0x100fe200078e9606 */
[----:B------:R-:W-:Y:S01]  /*8bc0*/  IMAD.MOV.U32 R5, RZ, RZ, -0x1 ;  /* 0xffffffffff057424 */ /* 0x000fe200078e00ff */
[----:B------:R-:W-:-:S05]  /*8bd0*/  PRMT R6, RZ, 0x7610, R6 ;  /* 0x00007610ff067816 */ /* 0x000fca0000000006 */
[----:B------:R-:W-:Y:S05]  /*8be0*/  @P0 BRA `(.L_x_181) ;  /* 0x0000000400480947 */ /* 0x000fea0003800000 */
[----:B------:R-:W0:Y:S01]  /*8bf0*/  S2R R18, SR_CTAID.X ;  /* 0x0000000000127919 */ /* 0x000e220000002500 */
[----:B------:R-:W-:Y:S01]  /*8c00*/  ULDC.64 UR6, c[0x0][0x628] ;  /* 0x00018a0000067ab9 */ /* 0x000fe20000000a00 */
[----:B------:R-:W1:Y:S01]  /*8c10*/  LDC R19, c[0x0][0x144] ;  /* 0x00005100ff137b82 */ /* 0x000e620000000800 */
[----:B------:R-:W-:Y:S01]  /*8c20*/  ISETP.NE.U32.AND P0, PT, RZ, UR6, PT ;  /* 0x00000006ff007c0c */ /* 0x000fe2000bf05070 */
[----:B------:R-:W2:Y:S01]  /*8c30*/  S2R R5, SR_CTAID.Y ;  /* 0x0000000000057919 */ /* 0x000ea20000002600 */
[----:B------:R-:W-:Y:S01]  /*8c40*/  ULDC UR8, c[0x0][0x630] ;  /* 0x00018c0000087ab9 */ /* 0x000fe20000000800 */
[----:B------:R-:W-:Y:S01]  /*8c50*/  ULDC UR9, c[0x0][0x150] ;  /* 0x0000540000097ab9 */ /* 0x000fe20000000800 */
[----:B------:R-:W-:Y:S01]  /*8c60*/  ISETP.NE.AND.EX P0, PT, RZ, UR7, PT, P0 ;  /* 0x00000007ff007c0c */ /* 0x000fe2000bf05300 */
[----:B------:R-:W-:Y:S02]  /*8c70*/  IMAD.MOV.U32 R6, RZ, RZ, R2 ;  /* 0x000000ffff067224 */ /* 0x000fe400078e0002 */
[----:B------:R-:W-:Y:S01]  /*8c80*/  IMAD.MOV.U32 R7, RZ, RZ, R3 ;  /* 0x000000ffff077224 */ /* 0x000fe200078e0003 */
[----:B0-----:R-:W-:-:S09]  /*8c90*/  I2FP.F32.U32 R20, R18 ;  /* 0x0000001200147245 */ /* 0x001fd20000201000 */
[----:B------:R-:W-:Y:S05]  /*8ca0*/  @!P0 BRA `(.L_x_182) ;  /* 0x0000000000288947 */ /* 0x000fea0003800000 */
[----:B------:R-:W-:Y:S02]  /*8cb0*/  ULDC UR5, c[0x0][0x634] ;  /* 0x00018d0000057ab9 */ /* 0x000fe40000000800 */
[----:B------:R-:W-:-:S05]  /*8cc0*/  IADD3 R7, P0, R2, UR5, RZ ;  /* 0x0000000502077c10 */ /* 0x000fca000ff1e0ff */
[----:B------:R-:W-:-:S04]  /*8cd0*/  IMAD.X R21, RZ, RZ, R3, P0 ;  /* 0x000000ffff157224 */ /* 0x000fc800000e0603 */
[----:B------:R-:W-:-:S04]  /*8ce0*/  IMAD.WIDE.U32 R8, R21, UR6, RZ ;  /* 0x0000000615087c25 */ /* 0x000fc8000f8e00ff */
[----:B------:R-:W-:-:S04]  /*8cf0*/  IMAD.WIDE.U32 R8, P0, R7, UR7, R8 ;  /* 0x0000000707087c25 */ /* 0x000fc8000f800008 */
[----:B------:R-:W-:-:S04]  /*8d00*/  IMAD.WIDE.U32 R6, R7, UR6, RZ ;  /* 0x0000000607067c25 */ /* 0x000fc8000f8e00ff */
[----:B------:R-:W-:Y:S01]  /*8d10*/  IMAD.MOV.U32 R6, RZ, RZ, R9 ;  /* 0x000000ffff067224 */ /* 0x000fe200078e0009 */
[----:B------:R-:W-:Y:S01]  /*8d20*/  IADD3 RZ, P1, R7, R8, RZ ;  /* 0x0000000807ff7210 */ /* 0x000fe20007f3e0ff */
[----:B------:R-:W-:-:S04]  /*8d30*/  IMAD.X R7, RZ, RZ, RZ, P0 ;  /* 0x000000ffff077224 */ /* 0x000fc800000e06ff */
[----:B------:R-:W-:-:S08]  /*8d40*/  IMAD.WIDE.U32.X R6, R21, UR7, R6, P1 ;  /* 0x0000000715067c25 */ /* 0x000fd000088e0406 */
.L_x_182:
[----:B------:R-:W-:Y:S01]  /*8d50*/  FMUL R20, R20, UR9 ;  /* 0x0000000914147c20 */ /* 0x000fe20008400000 */
[--C-:B------:R-:W-:Y:S01]  /*8d60*/  SHF.R.U64 R16, R6, UR8, R7.reuse ;  /* 0x0000000806107c19 */ /* 0x100fe20008001207 */
[----:B------:R-:W-:Y:S01]  /*8d70*/  ULDC.64 UR6, c[0x0][0x620] ;  /* 0x0001880000067ab9 */ /* 0x000fe20000000a00 */
[----:B------:R-:W-:Y:S01]  /*8d80*/  SHF.R.U32.HI R6, RZ, UR8, R7 ;  /* 0x00000008ff067c19 */ /* 0x000fe20008011607 */
[----:B------:R-:W-:Y:S01]  /*8d90*/  ULDC.64 UR8, c[0x0][0x640] ;  /* 0x0001900000087ab9 */ /* 0x000fe20000000a00 */
[----:B------:R-:W-:Y:S01]  /*8da0*/  IADD3 R7, P0, RZ, -R16, RZ ;  /* 0x80000010ff077210 */ /* 0x000fe20007f1e0ff */
[----:B------:R-:W0:Y:S01]  /*8db0*/  F2I.U32.TRUNC.NTZ R20, R20 ;  /* 0x0000001400147305 */ /* 0x000e22000020f000 */
[----:B------:R-:W3:Y:S01]  /*8dc0*/  LDC R22, c[0x0][0x148] ;  /* 0x00005200ff167b82 */ /* 0x000ee20000000800 */
[----:B------:R-:W-:Y:S02]  /*8dd0*/  ULDC UR5, c[0x0][0x618] ;  /* 0x0001860000057ab9 */ /* 0x000fe40000000800 */
[----:B------:R-:W-:Y:S01]  /*8de0*/  IMAD.X R6, RZ, RZ, ~R6, P0 ;  /* 0x000000ffff067224 */ /* 0x000fe200000e0e06 */
[----:B------:R-:W-:-:S03]  /*8df0*/  ISETP.NE.U32.AND P0, PT, RZ, UR8, PT ;  /* 0x00000008ff007c0c */ /* 0x000fc6000bf05070 */
[----:B------:R-:W-:Y:S01]  /*8e00*/  IMAD R6, R6, UR6, RZ ;  /* 0x0000000606067c24 */ /* 0x000fe2000f8e02ff */
[----:B------:R-:W-:-:S03]  /*8e10*/  ISETP.NE.AND.EX P0, PT, RZ, UR9, PT, P0 ;  /* 0x00000009ff007c0c */ /* 0x000fc6000bf05300 */
[C---:B------:R-:W-:Y:S02]  /*8e20*/  IMAD R9, R7.reuse, UR7, R6 ;  /* 0x0000000707097c24 */ /* 0x040fe4000f8e0206 */
[----:B------:R-:W-:Y:S01]  /*8e30*/  IMAD.WIDE.U32 R6, R7, UR6, R2 ;  /* 0x0000000607067c25 */ /* 0x000fe2000f8e0002 */
[----:B------:R-:W-:-:S03]  /*8e40*/  ULDC UR6, c[0x0][0x154] ;  /* 0x0000550000067ab9 */ /* 0x000fc60000000800 */
[----:B0-----:R-:W-:Y:S02]  /*8e50*/  IMAD.MOV R8, RZ, RZ, -R20 ;  /* 0x000000ffff087224 */ /* 0x001fe400078e0a14 */
[----:B------:R-:W-:Y:S02]  /*8e60*/  IMAD.IADD R7, R7, 0x1, R9 ;  /* 0x0000000107077824 */ /* 0x000fe400078e0209 */
[----:B-1----:R-:W-:Y:S01]  /*8e70*/  IMAD R18, R19, R8, R18 ;  /* 0x0000000813127224 */ /* 0x002fe200078e0212 */
[----:B--2---:R-:W-:Y:S02]  /*8e80*/  I2FP.F32.U32 R8, R5 ;  /* 0x0000000500087245 */ /* 0x004fe40000201000 */
[--C-:B------:R-:W-:Y:S02]  /*8e90*/  SHF.R.U64 R19, R6, UR5, R7.reuse ;  /* 0x0000000506137c19 */ /* 0x100fe40008001207 */
[----:B------:R-:W-:Y:S01]  /*8ea0*/  SHF.R.U32.HI R6, RZ, UR5, R7 ;  /* 0x00000005ff067c19 */ /* 0x000fe20008011607 */
[----:B------:R-:W-:Y:S01]  /*8eb0*/  FMUL R8, R8, UR6 ;  /* 0x0000000608087c20 */ /* 0x000fe20008400000 */
[----:B------:R-:W-:-:S02]  /*8ec0*/  ULDC UR5, c[0x0][0x608] ;  /* 0x0001820000057ab9 */ /* 0x000fc40000000800 */
[--C-:B------:R-:W-:Y:S01]  /*8ed0*/  SHF.R.U64 R21, R19, UR5, R6.reuse ;  /* 0x0000000513157c19 */ /* 0x100fe20008001206 */
[----:B------:R0:W1:Y:S01]  /*8ee0*/  F2I.U32.TRUNC.NTZ R24, R8 ;  /* 0x0000000800187305 */ /* 0x000062000020f000 */
[----:B------:R-:W-:Y:S01]  /*8ef0*/  SHF.R.U32.HI R6, RZ, UR5, R6 ;  /* 0x00000005ff067c19 */ /* 0x000fe20008011606 */
[----:B------:R-:W-:-:S03]  /*8f00*/  ULDC UR5, c[0x0][0x658] ;  /* 0x0001960000057ab9 */ /* 0x000fc60000000800 */
[--C-:B------:R-:W-:Y:S02]  /*8f10*/  SHF.R.U64 R20, R21, UR5, R6.reuse ;  /* 0x0000000515147c19 */ /* 0x100fe40008001206 */
[----:B------:R-:W-:-:S03]  /*8f20*/  SHF.R.U32.HI R23, RZ, UR5, R6 ;  /* 0x00000005ff177c19 */ /* 0x000fc60008011606 */
[----:B------:R-:W-:Y:S02]  /*8f30*/  IMAD.MOV.U32 R6, RZ, RZ, R20 ;  /* 0x000000ffff067224 */ /* 0x000fe400078e0014 */
[----:B------:R-:W-:Y:S01]  /*8f40*/  IMAD.MOV.U32 R7, RZ, RZ, R23 ;  /* 0x000000ffff077224 */ /* 0x000fe200078e0017 */
[----:B0-----:R-:W-:Y:S06]  /*8f50*/  @!P0 BRA `(.L_x_183) ;  /* 0x0000000000288947 */ /* 0x001fec0003800000 */
        /* <DEDUP_REMOVED lines=10> */
.L_x_183:
[----:B------:R-:W-:Y:S01]  /*9000*/  ULDC UR5, c[0x0][0x648] ;  /* 0x0001920000057ab9 */ /* 0x000fe20000000800 */
[----:B-1----:R-:W-:Y:S01]  /*9010*/  IMAD.MOV R24, RZ, RZ, -R24 ;  /* 0x000000ffff187224 */ /* 0x002fe200078e0a18 */
[----:B------:R-:W-:Y:S01]  /*9020*/  SHF.R.U64 R6, R6, UR5, R7 ;  /* 0x0000000506067c19 */ /* 0x000fe20008001207 */
[----:B------:R-:W-:Y:S01]  /*9030*/  ULDC UR5, c[0x0][0x638] ;  /* 0x00018e0000057ab9 */ /* 0x000fe20000000800 */
[----:B------:R-:W-:Y:S01]  /*9040*/  LOP3.LUT R21, R21, UR17, RZ, 0xc0, !PT ;  /* 0x0000001115157c12 */ /* 0x000fe2000f8ec0ff */
[----:B---3--:R-:W-:Y:S01]  /*9050*/  @P4 IMAD R18, R22, R24, R5 ;  /* 0x0000001816124224 */ /* 0x008fe200078e0205 */
[----:B------:R-:W-:Y:S01]  /*9060*/  LOP3.LUT R7, R19, UR4, RZ, 0xc0, !PT ;  /* 0x0000000413077c12 */ /* 0x000fe2000f8ec0ff */
[----:B------:R-:W-:Y:S01]  /*9070*/  IMAD.MOV R5, RZ, RZ, -R6 ;  /* 0x000000ffff057224 */ /* 0x000fe200078e0a06 */
[----:B------:R-:W-:Y:S01]  /*9080*/  ULDC UR6, c[0x0][0x610] ;  /* 0x0001840000067ab9 */ /* 0x000fe20000000800 */
[----:B------:R-:W-:Y:S02]  /*9090*/  IMAD R21, R6, UR18, R21 ;  /* 0x0000001206157c24 */ /* 0x000fe4000f8e0215 */
[----:B------:R-:W-:Y:S01]  /*90a0*/  IMAD R20, R5, UR5, R20 ;  /* 0x0000000505147c24 */ /* 0x000fe2000f8e0214 */
[----:B------:R-:W-:Y:S01]  /*90b0*/  ULDC UR5, c[0x0][0x600] ;  /* 0x0001800000057ab9 */ /* 0x000fe20000000800 */
[----:B------:R-:W-:-:S02]  /*90c0*/  IMAD R18, R21, UR6, R18 ;  /* 0x0000000615127c24 */ /* 0x000fc4000f8e0212 */
[----:B------:R-:W-:Y:S02]  /*90d0*/  IMAD R7, R20, UR5, R7 ;  /* 0x0000000514077c24 */ /* 0x000fe4000f8e0207 */
[----:B------:R-:W-:-:S03]  /*90e0*/  IMAD.MOV.U32 R6, RZ, RZ, 0x1 ;  /* 0x00000001ff067424 */ /* 0x000fc600078e00ff */
[----:B------:R-:W-:Y:S02]  /*90f0*/  SEL R5, R7, R18, !P4 ;  /* 0x0000001207057207 */ /* 0x000fe40006000000 */
[----:B------:R-:W-:-:S07]  /*9100*/  SEL R18, R18, R7, !P4 ;  /* 0x0000000712127207 */ /* 0x000fce0006000000 */
.L_x_181:
[----:B------:R-:W-:Y:S05]  /*9110*/  BSYNC B1 ;  /* 0x0000000000017941 */ /* 0x000fea0003800000 */
.L_x_180:
[----:B------:R-:W-:-:S13]  /*9120*/  LOP3.LUT P0, RZ, R6, 0xff, RZ, 0xc0, !PT ;  /* 0x000000ff06ff7812 */ /* 0x000fda000780c0ff */
[----:B------:R-:W-:Y:S05]  /*9130*/  @P0 BRA `(.L_x_184) ;  /* 0xfffffff400400947 */ /* 0x000fea000383ffff */
[----:B------:R-:W-:Y:S05]  /*9140*/  BSYNC B0 ;  /* 0x0000000000007941 */ /* 0x000fea0003800000 */
.L_x_173:
[----:B------:R-:W-:-:S03]  /*9150*/  UMOV UR5, 0xffffffff ;  /* 0xffffffff00057882 */ /* 0x000fc60000000000 */
[----:B------:R-:W-:Y:S05]  /*9160*/  BRA.DIV UR5, `(.L_x_185) ;  /* 0x00000006051c7947 */ /* 0x000fea000b800000 */
[----:B------:R-:W-:-:S13]  /*9170*/  ELECT P0, URZ, PT ;  /* 0x00000000003f782f */ /* 0x000fda0003800000 */
.L_x_199:
[----:B------:R-:W-:Y:S04]  /*9180*/  BSSY B0, `(.L_x_186) ;  /* 0x000002b000007945 */ /* 0x000fe80003800000 */
[----:B------:R-:W-:Y:S05]  /*9190*/  @!P0 BRA `(.L_x_187) ;  /* 0x0000000000a48947 */ /* 0x000fea0003800000 */
[----:B------:R-:W-:-:S04]  /*91a0*/  LOP3.LUT R4, R4, 0x2, RZ, 0xfc, !PT ;  /* 0x0000000204047812 */ /* 0x000fc800078efcff */
[----:B------:R-:W-:-:S13]  /*91b0*/  ISETP.NE.AND P0, PT, R4, 0x3, PT ;  /* 0x000000030400780c */ /* 0x000fda0003f05270 */
[----:B------:R-:W-:Y:S05]  /*91c0*/  @!P0 BRA `(.L_x_188) ;  /* 0x0000000000048947 */ /* 0x000fea0003800000 */
[----:B------:R-:W-:Y:S01]  /*91d0*/  BPT.TRAP 0x1 ;  /* 0x000000040000795c */ /* 0x000fe20000300000 */
.L_x_188:
[----:B------:R-:W0:Y:S01]  /*91e0*/  S2R R3, SR_CgaCtaId ;  /* 0x0000000000037919 */ /* 0x000e220000008800 */
[----:B------:R-:W-:Y:S02]  /*91f0*/  MOV R0, 0x400 ;  /* 0x0000040000007802 */ /* 0x000fe40000000f00 */
[----:B------:R-:W-:Y:S02]  /*9200*/  SHF.L.U32 R2, R15, 0x1f, RZ ;  /* 0x0000001f0f027819 */ /* 0x000fe400000006ff */
[----:B0-----:R-:W-:-:S05]  /*9210*/  LEA R3, R3, R0, 0x18 ;  /* 0x0000000003037211 */ /* 0x001fca00078ec0ff */
[----:B------:R-:W-:-:S04]  /*9220*/  VIADD R3, R3, 0x20 ;  /* 0x0000002003037836 */ /* 0x000fc80000000000 */
[C---:B------:R-:W-:Y:S02]  /*9230*/  IMAD R5, R14.reuse, 0x8, R3 ;  /* 0x000000080e057824 */ /* 0x040fe400078e0203 */
[----:B------:R-:W-:Y:S02]  /*9240*/  VIADD R14, R14, 0x1 ;  /* 0x000000010e0e7836 */ /* 0x000fe40000000000 */
[----:B------:R-:W0:Y:S03]  /*9250*/  SYNCS.PHASECHK.TRANS64.TRYWAIT P0, [R5+URZ], R2 ;  /* 0x00000002050075a7 */ /* 0x000e26000800017f */
[----:B------:R-:W-:-:S04]  /*9260*/  ISETP.NE.AND P1, PT, R14, 0x4, PT ;  /* 0x000000040e00780c */ /* 0x000fc80003f25270 */
[----:B------:R-:W-:Y:S02]  /*9270*/  SEL R0, RZ, 0x1, P1 ;  /* 0x00000001ff007807 */ /* 0x000fe40000800000 */
[----:B------:R-:W-:Y:S02]  /*9280*/  SEL R14, R14, RZ, P1 ;  /* 0x000000ff0e0e7207 */ /* 0x000fe40000800000 */
[----:B------:R-:W-:-:S03]  /*9290*/  LOP3.LUT R15, R15, R0, RZ, 0x3c, !PT ;  /* 0x000000000f0f7212 */ /* 0x000fc600078e3cff */
[----:B------:R-:W-:Y:S01]  /*92a0*/  IMAD R7, R14, 0x8, R3 ;  /* 0x000000080e077824 */ /* 0x000fe200078e0203 */
[----:B------:R-:W-:Y:S01]  /*92b0*/  SHF.L.U32 R4, R15, 0x1f, RZ ;  /* 0x0000001f0f047819 */ /* 0x000fe200000006ff */
[----:B0-----:R-:W-:Y:S06]  /*92c0*/  @!P0 BRA `(.L_x_189) ;  /* 0x0000000000e48947 */ /* 0x001fec0003800000 */
.L_x_200:
[----:B------:R-:W1:Y:S01]  /*92d0*/  SYNCS.PHASECHK.TRANS64.TRYWAIT P0, [R7+URZ], R4 ;  /* 0x00000004070075a7 */ /* 0x000e62000800017f */
[----:B------:R-:W-:-:S05]  /*92e0*/  VIADD R0, R14, 0x1 ;  /* 0x000000010e007836 */ /* 0x000fca0000000000 */
[----:B------:R-:W-:-:S04]  /*92f0*/  ISETP.NE.AND P1, PT, R0, 0x4, PT ;  /* 0x000000040000780c */ /* 0x000fc80003f25270 */
[----:B0-----:R-:W-:Y:S02]  /*9300*/  SEL R2, RZ, 0x1, P1 ;  /* 0x00000001ff027807 */ /* 0x001fe40000800000 */
[----:B------:R-:W-:Y:S02]  /*9310*/  SEL R0, R0, RZ, P1 ;  /* 0x000000ff00007207 */ /* 0x000fe40000800000 */
[----:B------:R-:W-:-:S03]  /*9320*/  LOP3.LUT R15, R15, R2, RZ, 0x3c, !PT ;  /* 0x000000020f0f7212 */ /* 0x000fc600078e3cff */
[----:B------:R-:W-:Y:S01]  /*9330*/  IMAD R6, R0, 0x8, R3 ;  /* 0x0000000800067824 */ /* 0x000fe200078e0203 */
[----:B------:R-:W-:Y:S01]  /*9340*/  SHF.L.U32 R5, R15, 0x1f, RZ ;  /* 0x0000001f0f057819 */ /* 0x000fe200000006ff */
[----:B-1----:R-:W-:Y:S06]  /*9350*/  @!P0 BRA `(.L_x_190) ;  /* 0x0000000000d48947 */ /* 0x002fec0003800000 */
.L_x_201:
[----:B------:R-:W1:Y:S01]  /*9360*/  SYNCS.PHASECHK.TRANS64.TRYWAIT P0, [R6+URZ], R5 ;  /* 0x00000005060075a7 */ /* 0x000e62000800017f */
[----:B------:R-:W-:-:S05]  /*9370*/  VIADD R0, R0, 0x1 ;  /* 0x0000000100007836 */ /* 0x000fca0000000000 */
[----:B------:R-:W-:-:S04]  /*9380*/  ISETP.NE.AND P1, PT, R0, 0x4, PT ;  /* 0x000000040000780c */ /* 0x000fc80003f25270 */
[----:B------:R-:W-:Y:S02]  /*9390*/  SEL R2, RZ, 0x1, P1 ;  /* 0x00000001ff027807 */ /* 0x000fe40000800000 */
[----:B------:R-:W-:Y:S02]  /*93a0*/  SEL R0, R0, RZ, P1 ;  /* 0x000000ff00007207 */ /* 0x000fe40000800000 */
[----:B------:R-:W-:Y:S01]  /*93b0*/  LOP3.LUT R2, R15, R2, RZ, 0x3c, !PT ;  /* 0x000000020f027212 */ /* 0x000fe200078e3cff */
[----:B-1----:R-:W-:Y:S06]  /*93c0*/  @!P0 BRA `(.L_x_191) ;  /* 0x0000000000cc8947 */ /* 0x002fec0003800000 */
.L_x_202:
[----:B------:R-:W-:Y:S01]  /*93d0*/  IMAD R3, R0, 0x8, R3 ;  /* 0x0000000800037824 */ /* 0x000fe200078e0203 */
[----:B------:R-:W-:-:S07]  /*93e0*/  SHF.L.U32 R0, R2, 0x1f, RZ ;  /* 0x0000001f02007819 */ /* 0x000fce00000006ff */
.L_x_192:
[----:B--2---:R2:W3:Y:S02]  /*93f0*/  SYNCS.PHASECHK.TRANS64.TRYWAIT P0, [R3+URZ], R0 ;  /* 0x00000000030075a7 */ /* 0x0044e4000800017f */
[----:B---3--:R-:W-:Y:S05]  /*9400*/  @!P0 NANOSLEEP.SYNCS 0x989680 ;  /* 0x009896800000895d */ /* 0x008fea0003900000 */
[----:B------:R-:W3:Y:S02]  /*9410*/  @!P0 SYNCS.PHASECHK.TRANS64 P0, [R3+URZ], R0 ;  /* 0x00000000030085a7 */ /* 0x000ee4000800007f */
[----:B---3--:R-:W-:Y:S05]  /*9420*/  @!P0 BRA `(.L_x_192) ;  /* 0xfffffffc00f08947 */ /* 0x008fea000383ffff */
.L_x_187:
[----:B------:R-:W-:Y:S05]  /*9430*/  BSYNC B0 ;  /* 0x0000000000007941 */ /* 0x000fea0003800000 */
.L_x_186:
[----:B------:R-:W-:Y:S05]  /*9440*/  EXIT ;  /* 0x000000000000794d */ /* 0x000fea0003800000 */
.L_x_21:
[----:B-1----:R-:W-:-:S04]  /*9450*/  IMAD.U32 R12, RZ, RZ, UR7 ;  /* 0x00000007ff0c7e24 */ /* 0x002fc8000f8e00ff */
[----:B------:R1:W4:Y:S03]  /*9460*/  SYNCS.PHASECHK.TRANS64.TRYWAIT P1, [R12+URZ], R11 ;  /* 0x0000000b0c0075a7 */ /* 0x000326000802017f */
[----:B----4-:R-:W-:Y:S05]  /*9470*/  @!P1 NANOSLEEP.SYNCS 0x989680 ;  /* 0x009896800000995d */ /* 0x010fea0003900000 */
[----:B------:R-:W4:Y:S02]  /*9480*/  @!P1 SYNCS.PHASECHK.TRANS64 P1, [R12+URZ], R11 ;  /* 0x0000000b0c0095a7 */ /* 0x000f24000802007f */
[----:B----4-:R-:W-:Y:S05]  /*9490*/  @!P1 BRA `(.L_x_21) ;  /* 0xfffffffc00ec9947 */ /* 0x010fea000383ffff */
[----:B------:R-:W-:Y:S05]  /*94a0*/  BRA `(.L_x_20) ;  /* 0xffffff8000b87947 */ /* 0x000fea000383ffff */
.L_x_27:
[----:B-1----:R-:W-:-:S04]  /*94b0*/  IMAD.U32 R14, RZ, RZ, UR12 ;  /* 0x0000000cff0e7e24 */ /* 0x002fc8000f8e00ff */
[----:B------:R1:W4:Y:S03]  /*94c0*/  SYNCS.PHASECHK.TRANS64.TRYWAIT P1, [R14+URZ], R13 ;  /* 0x0000000d0e0075a7 */ /* 0x000326000802017f */
[----:B----4-:R-:W-:Y:S05]  /*94d0*/  @!P1 NANOSLEEP.SYNCS 0x989680 ;  /* 0x009896800000995d */ /* 0x010fea0003900000 */
[----:B------:R-:W4:Y:S02]  /*94e0*/  @!P1 SYNCS.PHASECHK.TRANS64 P1, [R14+URZ], R13 ;  /* 0x0000000d0e0095a7 */ /* 0x000f24000802007f */
[----:B----4-:R-:W-:Y:S05]  /*94f0*/  @!P1 BRA `(.L_x_27) ;  /* 0xfffffffc00ec9947 */ /* 0x010fea000383ffff */
[----:B------:R-:W-:Y:S05]  /*9500*/  BRA `(.L_x_26) ;  /* 0xffffff8800f07947 */ /* 0x000fea000383ffff */
.L_x_174:
[----:B------:R-:W-:Y:S01]  /*9510*/  BSSY B1, `(.L_x_193) ;  /* 0x0000006000017945 */ /* 0x000fe20003800000 */
[----:B------:R-:W-:-:S07]  /*9520*/  IMAD.MOV.U32 R6, RZ, RZ, -0x1 ;  /* 0xffffffffff067424 */ /* 0x000fce00078e00ff */
[----:B------:R-:W-:Y:S05]  /*9530*/  WARPSYNC.COLLECTIVE R6, `(.L_x_194) ;  /* 0x00000000060c7348 */ /* 0x000fea0003c00000 */
[----:B------:R-:W-:Y:S02]  /*9540*/  ELECT P0, UR62, PT ;  /* 0x00000000003e782f */ /* 0x000fe40003800000 */
[----:B------:R-:W-:Y:S01]  /*9550*/  MOV R6, UR62 ;  /* 0x0000003e00067c02 */ /* 0x000fe20008000f00 */
[----:B------:R-:W-:Y:S10]  /*9560*/  ENDCOLLECTIVE ;  /* 0x000000000000791b */ /* 0x000ff40003800000 */
.L_x_194:
[----:B------:R-:W-:Y:S05]  /*9570*/  BSYNC B1 ;  /* 0x0000000000017941 */ /* 0x000fea0003800000 */
.L_x_193:
[----:B------:R-:W-:Y:S05]  /*9580*/  BRA `(.L_x_195) ;  /* 0xfffffff000387947 */ /* 0x000fea000383ffff */
.L_x_177:
[----:B0-----:R0:W1:Y:S02]  /*9590*/  SYNCS.PHASECHK.TRANS64.TRYWAIT P0, [R20+URZ+0x20], R7 ;  /* 0x00002007140075a7 */ /* 0x001064000800017f */
[----:B-1----:R-:W-:Y:S05]  /*95a0*/  @!P0 NANOSLEEP.SYNCS 0x989680 ;  /* 0x009896800000895d */ /* 0x002fea0003900000 */
[----:B------:R-:W1:Y:S02]  /*95b0*/  @!P0 SYNCS.PHASECHK.TRANS64 P0, [R20+URZ+0x20], R7 ;  /* 0x00002007140085a7 */ /* 0x000e64000800007f */
[----:B-1----:R-:W-:Y:S05]  /*95c0*/  @!P0 BRA `(.L_x_177) ;  /* 0xfffffffc00f08947 */ /* 0x002fea000383ffff */
[----:B------:R-:W-:Y:S05]  /*95d0*/  BRA `(.L_x_196) ;  /* 0xfffffff000787947 */ /* 0x000fea000383ffff */
.L_x_185:
[----:B------:R-:W-:Y:S01]  /*95e0*/  BSSY B0, `(.L_x_197) ;  /* 0x0000006000007945 */ /* 0x000fe20003800000 */
[----:B------:R-:W-:-:S07]  /*95f0*/  IMAD.MOV.U32 R6, RZ, RZ, -0x1 ;  /* 0xffffffffff067424 */ /* 0x000fce00078e00ff */
[----:B------:R-:W-:Y:S05]  /*9600*/  WARPSYNC.COLLECTIVE R6, `(.L_x_198) ;  /* 0x00000000060c7348 */ /* 0x000fea0003c00000 */
[----:B------:R-:W-:Y:S02]  /*9610*/  ELECT P0, UR62, PT ;  /* 0x00000000003e782f */ /* 0x000fe40003800000 */
[----:B------:R-:W-:Y:S01]  /*9620*/  MOV R6, UR62 ;  /* 0x0000003e00067c02 */ /* 0x000fe20008000f00 */
[----:B------:R-:W-:Y:S10]  /*9630*/  ENDCOLLECTIVE ;  /* 0x000000000000791b */ /* 0x000ff40003800000 */
.L_x_198:
[----:B------:R-:W-:Y:S05]  /*9640*/  BSYNC B0 ;  /* 0x0000000000007941 */ /* 0x000fea0003800000 */
.L_x_197:
[----:B------:R-:W-:Y:S05]  /*9650*/  BRA `(.L_x_199) ;  /* 0xfffffff800c87947 */ /* 0x000fea000383ffff */
.L_x_189:
[----:B0-----:R0:W1:Y:S02]  /*9660*/  SYNCS.PHASECHK.TRANS64.TRYWAIT P0, [R5+URZ], R2 ;  /* 0x00000002050075a7 */ /* 0x001064000800017f */
[----:B-1----:R-:W-:Y:S05]  /*9670*/  @!P0 NANOSLEEP.SYNCS 0x989680 ;  /* 0x009896800000895d */ /* 0x002fea0003900000 */
[----:B------:R-:W1:Y:S02]  /*9680*/  @!P0 SYNCS.PHASECHK.TRANS64 P0, [R5+URZ], R2 ;  /* 0x00000002050085a7 */ /* 0x000e64000800007f */
[----:B-1----:R-:W-:Y:S05]  /*9690*/  @!P0 BRA `(.L_x_189) ;  /* 0xfffffffc00f08947 */ /* 0x002fea000383ffff */
[----:B------:R-:W-:Y:S05]  /*96a0*/  BRA `(.L_x_200) ;  /* 0xfffffffc00087947 */ /* 0x000fea000383ffff */
.L_x_190:
[----:B0-----:R0:W1:Y:S02]  /*96b0*/  SYNCS.PHASECHK.TRANS64.TRYWAIT P0, [R7+URZ], R4 ;  /* 0x00000004070075a7 */ /* 0x001064000800017f */
[----:B-1----:R-:W-:Y:S05]  /*96c0*/  @!P0 NANOSLEEP.SYNCS 0x989680 ;  /* 0x009896800000895d */ /* 0x002fea0003900000 */
[----:B------:R-:W1:Y:S02]  /*96d0*/  @!P0 SYNCS.PHASECHK.TRANS64 P0, [R7+URZ], R4 ;  /* 0x00000004070085a7 */ /* 0x000e64000800007f */
[----:B-1----:R-:W-:Y:S05]  /*96e0*/  @!P0 BRA `(.L_x_190) ;  /* 0xfffffffc00f08947 */ /* 0x002fea000383ffff */
[----:B------:R-:W-:Y:S05]  /*96f0*/  BRA `(.L_x_201) ;  /* 0xfffffffc00187947 */ /* 0x000fea000383ffff */
.L_x_191:
[----:B-1----:R1:W2:Y:S02]  /*9700*/  SYNCS.PHASECHK.TRANS64.TRYWAIT P0, [R6+URZ], R5 ;  /* 0x00000005060075a7 */ /* 0x0022a4000800017f */
[----:B--2---:R-:W-:Y:S05]  /*9710*/  @!P0 NANOSLEEP.SYNCS 0x989680 ;  /* 0x009896800000895d */ /* 0x004fea0003900000 */
[----:B------:R-:W2:Y:S02]  /*9720*/  @!P0 SYNCS.PHASECHK.TRANS64 P0, [R6+URZ], R5 ;  /* 0x00000005060085a7 */ /* 0x000ea4000800007f */
[----:B--2---:R-:W-:Y:S05]  /*9730*/  @!P0 BRA `(.L_x_191) ;  /* 0xfffffffc00f08947 */ /* 0x004fea000383ffff */
[----:B------:R-:W-:Y:S05]  /*9740*/  BRA `(.L_x_202) ;  /* 0xfffffffc00207947 */ /* 0x000fea000383ffff */
.L_x_203:
[----:B------:R-:W-:-:S00]  /*9750*/  BRA `(.L_x_203) ;  /* 0xfffffffc00fc7947 */ /* 0x000fc0000383ffff */
[----:B------:R-:W-:-:S00]  /*9760*/  NOP ;  /* 0x0000000000007918 */ /* 0x000fc00000000000 */
        /* <DEDUP_REMOVED lines=9> */
.L_x_204:


//--------------------- .nv.shared._ZN7cutlass13device_kernelINS_4gemm6kernel13GemmUniversalIN4cute5tupleIJiiiiEEENS1_10collective13CollectiveMmaINS1_37MainloopSm90TmaGmmaWarpSpecializedFP8ILi4ENS5_IJNS4_1CILi1EEENSA_ILi2EEESB_EEENS1_35KernelTmaWarpSpecializedCooperativeEEENS5_IJNSA_ILi256EEENSA_ILi64EEENSA_ILi32EEEEEENS_12float_e5m2_tENS5_IJlSB_lEEESK_SL_NS4_8TiledMMAINS4_8MMA_AtomIJNS4_4SM904GMMA30MMA_64x64x32_F32E5M2E5M2_SS_TNILNSP_7ScaleInE1ELSR_1EEEEEENS4_6LayoutINS5_IJSC_SB_SB_EEENS5_IJSB_NSA_ILi0EEESW_EEEEENS5_IJNS4_10UnderscoreESZ_SZ_EEEEENS4_23SM90_TMA_LOAD_MULTICASTENS4_14ComposedLayoutINS4_7SwizzleILi1ELi4ELi3EEENS4_18smem_ptr_flag_bitsILi8EEENSU_INS5_IJNSA_ILi8EEESI_EEENS5_IJSI_SB_EEEEEEEvNS4_8identityENS4_13SM90_TMA_LOADES1C_vS1D_EENS_8epilogue10collective6detail29Sm90TmaWarpSpecializedAdapterINS1H_15DefaultEpilogueISK_SL_SL_NS1G_6thread17LinearCombinationISK_Li1EffLNS1L_9ScaleType4KindE0ELNS_15FloatRoundStyleE2ESK_EENS1_15EpilogueDefaultEEEEEvvEEEEvNT_6ParamsE --------------------------
	.section	.nv.shared._ZN7cutlass13device_kernelINS_4gemm6kernel13GemmUniversalIN4cute5tupleIJiiiiEEENS1_10collective13CollectiveMmaINS1_37MainloopSm90TmaGmmaWarpSpecializedFP8ILi4ENS5_IJNS4_1CILi1EEENSA_ILi2EEESB_EEENS1_35KernelTmaWarpSpecializedCooperativeEEENS5_IJNSA_ILi256EEENSA_ILi64EEENSA_ILi32EEEEEENS_12float_e5m2_tENS5_IJlSB_lEEESK_SL_NS4_8TiledMMAINS4_8MMA_AtomIJNS4_4SM904GMMA30MMA_64x64x32_F32E5M2E5M2_SS_TNILNSP_7ScaleInE1ELSR_1EEEEEENS4_6LayoutINS5_IJSC_SB_SB_EEENS5_IJSB_NSA_ILi0EEESW_EEEEENS5_IJNS4_10UnderscoreESZ_SZ_EEEEENS4_23SM90_TMA_LOAD_MULTICASTENS4_14ComposedLayoutINS4_7SwizzleILi1ELi4ELi3EEENS4_18smem_ptr_flag_bitsILi8EEENSU_INS5_IJNSA_ILi8EEESI_EEENS5_IJSI_SB_EEEEEEEvNS4_8identityENS4_13SM90_TMA_LOADES1C_vS1D_EENS_8epilogue10collective6detail29Sm90TmaWarpSpecializedAdapterINS1H_15DefaultEpilogueISK_SL_SL_NS1G_6thread17LinearCombinationISK_Li1EffLNS1L_9ScaleType4KindE0ELNS_15FloatRoundStyleE2ESK_EENS1_15EpilogueDefaultEEEEEvvEEEEvNT_6ParamsE,"aw",@nobits
	.sectionflags	@""
	.align	16
	.zero		1024


//--------------------- .nv.shared.reserved.0     --------------------------
	.section	.nv.shared.reserved.0,"aw",@nobits
	.weak		__nv_reservedSMEM_offset_0_alias
	.size		__nv_reservedSMEM_offset_0_alias, 0, 0
	.other		__nv_reservedSMEM_offset_0_alias,@"STO_CUDA_RESERVED_SHARED STV_DEFAULT"
__nv_reservedSMEM_offset_0_alias:
	.zero		0


//--------------------- .nv.global                --------------------------
	.section	.nv.global,"aw",@nobits
.nv.global:
	.type		_ZN39_INTERNAL_7757d6f7_4_k_cu_488dce12_47284cute1_E,@object
	.size		_ZN39_INTERNAL_7757d6f7_4_k_cu_488dce12_47284cute1_E,(_ZN39_INTERNAL_7757d6f7_4_k_cu_488dce12_47284cuda3std3__45__cpo6cbeginE - _ZN39_INTERNAL_7757d6f7_4_k_cu_488dce12_47284cute1_E)
_ZN39_INTERNAL_7757d6f7_4_k_cu_488dce12_47284cute1_E:
	.zero		1
	.type		_ZN39_INTERNAL_7757d6f7_4_k_cu_488dce12_47284cuda3std3__45__cpo6cbeginE,@object
	.size		_ZN39_INTERNAL_7757d6f7_4_k_cu_488dce12_47284cuda3std3__45__cpo6cbeginE,(_ZN39_INTERNAL_7757d6f7_4_k_cu_488dce12_47284cuda3std3__48in_placeE - _ZN39_INTERNAL_7757d6f7_4_k_cu_488dce12_47284cuda3std3__45__cpo6cbeginE)
_ZN39_INTERNAL_7757d6f7_4_k_cu_488dce12_47284cuda3std3__45__cpo6cbeginE:
	.zero		1
	.type		_ZN39_INTERNAL_7757d6f7_4_k_cu_488dce12_47284cuda3std3__48in_placeE,@object
	.size		_ZN39_INTERNAL_7757d6f7_4_k_cu_488dce12_47284cuda3std3__48in_placeE,(_ZN39_INTERNAL_7757d6f7_4_k_cu_488dce12_47284cuda3std6ranges3__45__cpo9iter_moveE - _ZN39_INTERNAL_7757d6f7_4_k_cu_488dce12_47284cuda3std3__48in_placeE)
_ZN39_INTERNAL_7757d6f7_4_k_cu_488dce12_47284cuda3std3__48in_placeE:
	.zero		1
	.type		_ZN39_INTERNAL_7757d6f7_4_k_cu_488dce12_47284cuda3std6ranges3__45__cpo9iter_moveE,@object
	.size		_ZN39_INTERNAL_7757d6f7_4_k_cu_488dce12_47284cuda3std6ranges3__45__cpo9iter_moveE,(_ZN39_INTERNAL_7757d6f7_4_k_cu_488dce12_47284cuda3std3__45__cpo5beginE - _ZN39_INTERNAL_7757d6f7_4_k_cu_488dce12_47284cuda3std6ranges3__45__cpo9iter_moveE)
_ZN39_INTERNAL_7757d6f7_4_k_cu_488dce12_47284cuda3std6ranges3__45__cpo9iter_moveE:
	.zero		1
	.type		_ZN39_INTERNAL_7757d6f7_4_k_cu_488dce12_47284cuda3std3__45__cpo5beginE,@object
	.size		_ZN39_INTERNAL_7757d6f7_4_k_cu_488dce12_47284cuda3std3__45__cpo5beginE,(_ZN39_INTERNAL_7757d6f7_4_k_cu_488dce12_47284cuda3std3__441_GLOBAL__N__7757d6f7_4_k_cu_488dce12_47286ignoreE - _ZN39_INTERNAL_7757d6f7_4_k_cu_488dce12_47284cuda3std3__45__cpo5beginE)
_ZN39_INTERNAL_7757d6f7_4_k_cu_488dce12_47284cuda3std3__45__cpo5beginE:
	.zero		1
	.type		_ZN39_INTERNAL_7757d6f7_4_k_cu_488dce12_47284cuda3std3__441_GLOBAL__N__7757d6f7_4_k_cu_488dce12_47286ignoreE,@object
	.size		_ZN39_INTERNAL_7757d6f7_4_k_cu_488dce12_47284cuda3std3__441_GLOBAL__N__7757d6f7_4_k_cu_488dce12_47286ignoreE,(_ZN39_INTERNAL_7757d6f7_4_k_cu_488dce12_47284cute7productE - _ZN39_INTERNAL_7757d6f7_4_k_cu_488dce12_47284cuda3std3__441_GLOBAL__N__7757d6f7_4_k_cu_488dce12_47286ignoreE)
_ZN39_INTERNAL_7757d6f7_4_k_cu_488dce12_47284cuda3std3__441_GLOBAL__N__7757d6f7_4_k_cu_488dce12_47286ignoreE:
	.zero		1
	.type		_ZN39_INTERNAL_7757d6f7_4_k_cu_488dce12_47284cute7productE,@object
	.size		_ZN39_INTERNAL_7757d6f7_4_k_cu_488dce12_47284cute7productE,(_ZN39_INTERNAL_7757d6f7_4_k_cu_488dce12_47284cuda3std3__45__cpo3endE - _ZN39_INTERNAL_7757d6f7_4_k_cu_488dce12_47284cute7productE)
_ZN39_INTERNAL_7757d6f7_4_k_cu_488dce12_47284cute7productE:
	.zero		1
	.type		_ZN39_INTERNAL_7757d6f7_4_k_cu_488dce12_47284cuda3std3__45__cpo3endE,@object
	.size		_ZN39_INTERNAL_7757d6f7_4_k_cu_488dce12_47284cuda3std3__45__cpo3endE,(_ZN39_INTERNAL_7757d6f7_4_k_cu_488dce12_47284cuda3std3__419piecewise_constructE - _ZN39_INTERNAL_7757d6f7_4_k_cu_488dce12_47284cuda3std3__45__cpo3endE)
_ZN39_INTERNAL_7757d6f7_4_k_cu_488dce12_47284cuda3std3__45__cpo3endE:
	.zero		1
	.type		_ZN39_INTERNAL_7757d6f7_4_k_cu_488dce12_47284cuda3std3__419piecewise_constructE,@object
	.size		_ZN39_INTERNAL_7757d6f7_4_k_cu_488dce12_47284cuda3std3__419piecewise_constructE,(_ZN39_INTERNAL_7757d6f7_4_k_cu_488dce12_47284cuda3std3__45__cpo4cendE - _ZN39_INTERNAL_7757d6f7_4_k_cu_488dce12_47284cuda3std3__419piecewise_constructE)
_ZN39_INTERNAL_7757d6f7_4_k_cu_488dce12_47284cuda3std3__419piecewise_constructE:
	.zero		1
	.type		_ZN39_INTERNAL_7757d6f7_4_k_cu_488dce12_47284cuda3std3__45__cpo4cendE,@object
	.size		_ZN39_INTERNAL_7757d6f7_4_k_cu_488dce12_47284cuda3std3__45__cpo4cendE,(_ZN39_INTERNAL_7757d6f7_4_k_cu_488dce12_47284cuda3std6ranges3__45__cpo4swapE - _ZN39_INTERNAL_7757d6f7_4_k_cu_488dce12_47284cuda3std3__45__cpo4cendE)
_ZN39_INTERNAL_7757d6f7_4_k_cu_488dce12_47284cuda3std3__45__cpo4cendE:
	.zero		1
	.type		_ZN39_INTERNAL_7757d6f7_4_k_cu_488dce12_47284cuda3std6ranges3__45__cpo4swapE,@object
	.size		_ZN39_INTERNAL_7757d6f7_4_k_cu_488dce12_47284cuda3std6ranges3__45__cpo4swapE,(.L_7 - _ZN39_INTERNAL_7757d6f7_4_k_cu_488dce12_47284cuda3std6ranges3__45__cpo4swapE)
_ZN39_INTERNAL_7757d6f7_4_k_cu_488dce12_47284cuda3std6ranges3__45__cpo4swapE:
	.zero		1
.L_7:


//--------------------- .nv.constant0._ZN7cutlass13device_kernelINS_4gemm6kernel13GemmUniversalIN4cute5tupleIJiiiiEEENS1_10collective13CollectiveMmaINS1_37MainloopSm90TmaGmmaWarpSpecializedFP8ILi4ENS5_IJNS4_1CILi1EEENSA_ILi2EEESB_EEENS1_35KernelTmaWarpSpecializedCooperativeEEENS5_IJNSA_ILi256EEENSA_ILi64EEENSA_ILi32EEEEEENS_12float_e5m2_tENS5_IJlSB_lEEESK_SL_NS4_8TiledMMAINS4_8MMA_AtomIJNS4_4SM904GMMA30MMA_64x64x32_F32E5M2E5M2_SS_TNILNSP_7ScaleInE1ELSR_1EEEEEENS4_6LayoutINS5_IJSC_SB_SB_EEENS5_IJSB_NSA_ILi0EEESW_EEEEENS5_IJNS4_10UnderscoreESZ_SZ_EEEEENS4_23SM90_TMA_LOAD_MULTICASTENS4_14ComposedLayoutINS4_7SwizzleILi1ELi4ELi3EEENS4_18smem_ptr_flag_bitsILi8EEENSU_INS5_IJNSA_ILi8EEESI_EEENS5_IJSI_SB_EEEEEEEvNS4_8identityENS4_13SM90_TMA_LOADES1C_vS1D_EENS_8epilogue10collective6detail29Sm90TmaWarpSpecializedAdapterINS1H_15DefaultEpilogueISK_SL_SL_NS1G_6thread17LinearCombinationISK_Li1EffLNS1L_9ScaleType4KindE0ELNS_15FloatRoundStyleE2ESK_EENS1_15EpilogueDefaultEEEEEvvEEEEvNT_6ParamsE --------------------------
	.section	.nv.constant0._ZN7cutlass13device_kernelINS_4gemm6kernel13GemmUniversalIN4cute5tupleIJiiiiEEENS1_10collective13CollectiveMmaINS1_37MainloopSm90TmaGmmaWarpSpecializedFP8ILi4ENS5_IJNS4_1CILi1EEENSA_ILi2EEESB_EEENS1_35KernelTmaWarpSpecializedCooperativeEEENS5_IJNSA_ILi256EEENSA_ILi64EEENSA_ILi32EEEEEENS_12float_e5m2_tENS5_IJlSB_lEEESK_SL_NS4_8TiledMMAINS4_8MMA_AtomIJNS4_4SM904GMMA30MMA_64x64x32_F32E5M2E5M2_SS_TNILNSP_7ScaleInE1ELSR_1EEEEEENS4_6LayoutINS5_IJSC_SB_SB_EEENS5_IJSB_NSA_ILi0EEESW_EEEEENS5_IJNS4_10UnderscoreESZ_SZ_EEEEENS4_23SM90_TMA_LOAD_MULTICASTENS4_14ComposedLayoutINS4_7SwizzleILi1ELi4ELi3EEENS4_18smem_ptr_flag_bitsILi8EEENSU_INS5_IJNSA_ILi8EEESI_EEENS5_IJSI_SB_EEEEEEEvNS4_8identityENS4_13SM90_TMA_LOADES1C_vS1D_EENS_8epilogue10collective6detail29Sm90TmaWarpSpecializedAdapterINS1H_15DefaultEpilogueISK_SL_SL_NS1G_6thread17LinearCombinationISK_Li1EffLNS1L_9ScaleType4KindE0ELNS_15FloatRoundStyleE2ESK_EENS1_15EpilogueDefaultEEEEEvvEEEEvNT_6ParamsE,"a",@progbits
	.sectionflags	@""
	.align	4
.nv.constant0._ZN7cutlass13device_kernelINS_4gemm6kernel13GemmUniversalIN4cute5tupleIJiiiiEEENS1_10collective13CollectiveMmaINS1_37MainloopSm90TmaGmmaWarpSpecializedFP8ILi4ENS5_IJNS4_1CILi1EEENSA_ILi2EEESB_EEENS1_35KernelTmaWarpSpecializedCooperativeEEENS5_IJNSA_ILi256EEENSA_ILi64EEENSA_ILi32EEEEEENS_12float_e5m2_tENS5_IJlSB_lEEESK_SL_NS4_8TiledMMAINS4_8MMA_AtomIJNS4_4SM904GMMA30MMA_64x64x32_F32E5M2E5M2_SS_TNILNSP_7ScaleInE1ELSR_1EEEEEENS4_6LayoutINS5_IJSC_SB_SB_EEENS5_IJSB_NSA_ILi0EEESW_EEEEENS5_IJNS4_10UnderscoreESZ_SZ_EEEEENS4_23SM90_TMA_LOAD_MULTICASTENS4_14ComposedLayoutINS4_7SwizzleILi1ELi4ELi3EEENS4_18smem_ptr_flag_bitsILi8EEENSU_INS5_IJNSA_ILi8EEESI_EEENS5_IJSI_SB_EEEEEEEvNS4_8identityENS4_13SM90_TMA_LOADES1C_vS1D_EENS_8epilogue10collective6detail29Sm90TmaWarpSpecializedAdapterINS1H_15DefaultEpilogueISK_SL_SL_NS1G_6thread17LinearCombinationISK_Li1EffLNS1L_9ScaleType4KindE0ELNS_15FloatRoundStyleE2ESK_EENS1_15EpilogueDefaultEEEEEvvEEEEvNT_6ParamsE:
	.zero		1664


//--------------------- SYMBOLS --------------------------

	.type		.nv.reservedSmem.offset0,@object
	.size		.nv.reservedSmem.offset0,0x4
